//
// Generated by NVIDIA NVVM Compiler
//
// Compiler Build ID: CL-36424714
// Cuda compilation tools, release 13.0, V13.0.88
// Based on NVVM 20.0.0
//

.version 9.0
.target sm_100
.address_size 64

	// .globl	_Z12naiveSoftmaxPfS_ii
.extern .shared .align 16 .b8 sdata[];

.visible .entry _Z12naiveSoftmaxPfS_ii(
	.param .u64 .ptr .align 1 _Z12naiveSoftmaxPfS_ii_param_0,
	.param .u64 .ptr .align 1 _Z12naiveSoftmaxPfS_ii_param_1,
	.param .u32 _Z12naiveSoftmaxPfS_ii_param_2,
	.param .u32 _Z12naiveSoftmaxPfS_ii_param_3
)
{
	.reg .pred 	%p<58>;
	.reg .b32 	%r<139>;
	.reg .b32 	%f<494>;
	.reg .b64 	%rd<54>;

	ld.param.u64 	%rd15, [_Z12naiveSoftmaxPfS_ii_param_0];
	ld.param.u64 	%rd16, [_Z12naiveSoftmaxPfS_ii_param_1];
	ld.param.u32 	%r48, [_Z12naiveSoftmaxPfS_ii_param_2];
	ld.param.u32 	%r47, [_Z12naiveSoftmaxPfS_ii_param_3];
	cvta.to.global.u64 	%rd1, %rd16;
	mov.u32 	%r49, %ctaid.x;
	mov.u32 	%r50, %ntid.x;
	mov.u32 	%r51, %tid.x;
	mad.lo.s32 	%r1, %r49, %r50, %r51;
	setp.ge.s32 	%p1, %r1, %r48;
	@%p1 bra 	$L__BB0_39;
	cvta.to.global.u64 	%rd2, %rd15;
	mul.lo.s32 	%r2, %r47, %r1;
	mul.wide.s32 	%rd17, %r2, 4;
	add.s64 	%rd3, %rd2, %rd17;
	ld.global.f32 	%f484, [%rd3];
	setp.lt.s32 	%p2, %r47, 2;
	@%p2 bra 	$L__BB0_15;
	add.s32 	%r3, %r47, -1;
	add.s32 	%r53, %r47, -2;
	and.b32  	%r4, %r3, 15;
	setp.lt.u32 	%p3, %r53, 15;
	mov.b32 	%r124, 1;
	@%p3 bra 	$L__BB0_6;
	and.b32  	%r55, %r3, -16;
	neg.s32 	%r129, %r55;
	add.s64 	%rd19, %rd17, %rd2;
	add.s64 	%rd51, %rd19, 32;
	mov.b32 	%r128, 0;
$L__BB0_4:
	.pragma "nounroll";
	ld.global.f32 	%f28, [%rd51+-28];
	setp.gt.f32 	%p4, %f28, %f484;
	selp.f32 	%f29, %f28, %f484, %p4;
	ld.global.f32 	%f30, [%rd51+-24];
	setp.gt.f32 	%p5, %f30, %f29;
	selp.f32 	%f31, %f30, %f29, %p5;
	ld.global.f32 	%f32, [%rd51+-20];
	setp.gt.f32 	%p6, %f32, %f31;
	selp.f32 	%f33, %f32, %f31, %p6;
	ld.global.f32 	%f34, [%rd51+-16];
	setp.gt.f32 	%p7, %f34, %f33;
	selp.f32 	%f35, %f34, %f33, %p7;
	ld.global.f32 	%f36, [%rd51+-12];
	setp.gt.f32 	%p8, %f36, %f35;
	selp.f32 	%f37, %f36, %f35, %p8;
	ld.global.f32 	%f38, [%rd51+-8];
	setp.gt.f32 	%p9, %f38, %f37;
	selp.f32 	%f39, %f38, %f37, %p9;
	ld.global.f32 	%f40, [%rd51+-4];
	setp.gt.f32 	%p10, %f40, %f39;
	selp.f32 	%f41, %f40, %f39, %p10;
	ld.global.f32 	%f42, [%rd51];
	setp.gt.f32 	%p11, %f42, %f41;
	selp.f32 	%f43, %f42, %f41, %p11;
	ld.global.f32 	%f44, [%rd51+4];
	setp.gt.f32 	%p12, %f44, %f43;
	selp.f32 	%f45, %f44, %f43, %p12;
	ld.global.f32 	%f46, [%rd51+8];
	setp.gt.f32 	%p13, %f46, %f45;
	selp.f32 	%f47, %f46, %f45, %p13;
	ld.global.f32 	%f48, [%rd51+12];
	setp.gt.f32 	%p14, %f48, %f47;
	selp.f32 	%f49, %f48, %f47, %p14;
	ld.global.f32 	%f50, [%rd51+16];
	setp.gt.f32 	%p15, %f50, %f49;
	selp.f32 	%f51, %f50, %f49, %p15;
	ld.global.f32 	%f52, [%rd51+20];
	setp.gt.f32 	%p16, %f52, %f51;
	selp.f32 	%f53, %f52, %f51, %p16;
	ld.global.f32 	%f54, [%rd51+24];
	setp.gt.f32 	%p17, %f54, %f53;
	selp.f32 	%f55, %f54, %f53, %p17;
	ld.global.f32 	%f56, [%rd51+28];
	setp.gt.f32 	%p18, %f56, %f55;
	selp.f32 	%f57, %f56, %f55, %p18;
	ld.global.f32 	%f58, [%rd51+32];
	setp.gt.f32 	%p19, %f58, %f57;
	selp.f32 	%f484, %f58, %f57, %p19;
	add.s32 	%r129, %r129, 16;
	add.s32 	%r128, %r128, 16;
	add.s64 	%rd51, %rd51, 64;
	setp.eq.s32 	%p20, %r129, 0;
	@%p20 bra 	$L__BB0_5;
	bra.uni 	$L__BB0_4;
$L__BB0_5:
	add.s32 	%r124, %r128, 1;
$L__BB0_6:
	setp.eq.s32 	%p21, %r4, 0;
	@%p21 bra 	$L__BB0_15;
	and.b32  	%r8, %r3, 7;
	setp.lt.u32 	%p22, %r4, 8;
	@%p22 bra 	$L__BB0_9;
	mul.wide.s32 	%rd20, %r124, 4;
	add.s64 	%rd21, %rd3, %rd20;
	ld.global.f32 	%f60, [%rd21];
	setp.gt.f32 	%p23, %f60, %f484;
	selp.f32 	%f61, %f60, %f484, %p23;
	ld.global.f32 	%f62, [%rd21+4];
	setp.gt.f32 	%p24, %f62, %f61;
	selp.f32 	%f63, %f62, %f61, %p24;
	ld.global.f32 	%f64, [%rd21+8];
	setp.gt.f32 	%p25, %f64, %f63;
	selp.f32 	%f65, %f64, %f63, %p25;
	ld.global.f32 	%f66, [%rd21+12];
	setp.gt.f32 	%p26, %f66, %f65;
	selp.f32 	%f67, %f66, %f65, %p26;
	ld.global.f32 	%f68, [%rd21+16];
	setp.gt.f32 	%p27, %f68, %f67;
	selp.f32 	%f69, %f68, %f67, %p27;
	ld.global.f32 	%f70, [%rd21+20];
	setp.gt.f32 	%p28, %f70, %f69;
	selp.f32 	%f71, %f70, %f69, %p28;
	ld.global.f32 	%f72, [%rd21+24];
	setp.gt.f32 	%p29, %f72, %f71;
	selp.f32 	%f73, %f72, %f71, %p29;
	ld.global.f32 	%f74, [%rd21+28];
	setp.gt.f32 	%p30, %f74, %f73;
	selp.f32 	%f484, %f74, %f73, %p30;
	add.s32 	%r124, %r124, 8;
$L__BB0_9:
	setp.eq.s32 	%p31, %r8, 0;
	@%p31 bra 	$L__BB0_15;
	and.b32  	%r11, %r3, 3;
	setp.lt.u32 	%p32, %r8, 4;
	@%p32 bra 	$L__BB0_12;
	mul.wide.s32 	%rd22, %r124, 4;
	add.s64 	%rd23, %rd3, %rd22;
	ld.global.f32 	%f76, [%rd23];
	setp.gt.f32 	%p33, %f76, %f484;
	selp.f32 	%f77, %f76, %f484, %p33;
	ld.global.f32 	%f78, [%rd23+4];
	setp.gt.f32 	%p34, %f78, %f77;
	selp.f32 	%f79, %f78, %f77, %p34;
	ld.global.f32 	%f80, [%rd23+8];
	setp.gt.f32 	%p35, %f80, %f79;
	selp.f32 	%f81, %f80, %f79, %p35;
	ld.global.f32 	%f82, [%rd23+12];
	setp.gt.f32 	%p36, %f82, %f81;
	selp.f32 	%f484, %f82, %f81, %p36;
	add.s32 	%r124, %r124, 4;
$L__BB0_12:
	setp.eq.s32 	%p37, %r11, 0;
	@%p37 bra 	$L__BB0_15;
	neg.s32 	%r126, %r11;
$L__BB0_14:
	.pragma "nounroll";
	mul.wide.s32 	%rd25, %r124, 4;
	add.s64 	%rd26, %rd3, %rd25;
	ld.global.f32 	%f83, [%rd26];
	setp.gt.f32 	%p38, %f83, %f484;
	selp.f32 	%f484, %f83, %f484, %p38;
	add.s32 	%r124, %r124, 1;
	add.s32 	%r126, %r126, 1;
	setp.ne.s32 	%p39, %r126, 0;
	@%p39 bra 	$L__BB0_14;
$L__BB0_15:
	setp.lt.s32 	%p40, %r47, 1;
	mov.f32 	%f492, 0f00000000;
	@%p40 bra 	$L__BB0_27;
	and.b32  	%r19, %r47, 7;
	setp.lt.u32 	%p41, %r47, 8;
	mov.f32 	%f492, 0f00000000;
	mov.b32 	%r130, 0;
	@%p41 bra 	$L__BB0_19;
	and.b32  	%r130, %r47, 2147483640;
	neg.s32 	%r133, %r130;
	add.s64 	%rd28, %rd17, %rd2;
	add.s64 	%rd52, %rd28, 16;
	mov.f32 	%f492, 0f00000000;
$L__BB0_18:
	.pragma "nounroll";
	ld.global.f32 	%f88, [%rd52+-16];
	sub.f32 	%f89, %f88, %f484;
	fma.rn.f32 	%f90, %f89, 0f3BBB989D, 0f3F000000;
	cvt.sat.f32.f32 	%f91, %f90;
	mov.f32 	%f92, 0f4B400001;
	mov.f32 	%f93, 0f437C0000;
	fma.rm.f32 	%f94, %f91, %f93, %f92;
	add.f32 	%f95, %f94, 0fCB40007F;
	neg.f32 	%f96, %f95;
	fma.rn.f32 	%f97, %f89, 0f3FB8AA3B, %f96;
	fma.rn.f32 	%f98, %f89, 0f32A57060, %f97;
	mov.b32 	%r57, %f94;
	shl.b32 	%r58, %r57, 23;
	mov.b32 	%f99, %r58;
	ex2.approx.ftz.f32 	%f100, %f98;
	fma.rn.f32 	%f101, %f100, %f99, %f492;
	ld.global.f32 	%f102, [%rd52+-12];
	sub.f32 	%f103, %f102, %f484;
	fma.rn.f32 	%f104, %f103, 0f3BBB989D, 0f3F000000;
	cvt.sat.f32.f32 	%f105, %f104;
	fma.rm.f32 	%f106, %f105, %f93, %f92;
	add.f32 	%f107, %f106, 0fCB40007F;
	neg.f32 	%f108, %f107;
	fma.rn.f32 	%f109, %f103, 0f3FB8AA3B, %f108;
	fma.rn.f32 	%f110, %f103, 0f32A57060, %f109;
	mov.b32 	%r59, %f106;
	shl.b32 	%r60, %r59, 23;
	mov.b32 	%f111, %r60;
	ex2.approx.ftz.f32 	%f112, %f110;
	fma.rn.f32 	%f113, %f112, %f111, %f101;
	ld.global.f32 	%f114, [%rd52+-8];
	sub.f32 	%f115, %f114, %f484;
	fma.rn.f32 	%f116, %f115, 0f3BBB989D, 0f3F000000;
	cvt.sat.f32.f32 	%f117, %f116;
	fma.rm.f32 	%f118, %f117, %f93, %f92;
	add.f32 	%f119, %f118, 0fCB40007F;
	neg.f32 	%f120, %f119;
	fma.rn.f32 	%f121, %f115, 0f3FB8AA3B, %f120;
	fma.rn.f32 	%f122, %f115, 0f32A57060, %f121;
	mov.b32 	%r61, %f118;
	shl.b32 	%r62, %r61, 23;
	mov.b32 	%f123, %r62;
	ex2.approx.ftz.f32 	%f124, %f122;
	fma.rn.f32 	%f125, %f124, %f123, %f113;
	ld.global.f32 	%f126, [%rd52+-4];
	sub.f32 	%f127, %f126, %f484;
	fma.rn.f32 	%f128, %f127, 0f3BBB989D, 0f3F000000;
	cvt.sat.f32.f32 	%f129, %f128;
	fma.rm.f32 	%f130, %f129, %f93, %f92;
	add.f32 	%f131, %f130, 0fCB40007F;
	neg.f32 	%f132, %f131;
	fma.rn.f32 	%f133, %f127, 0f3FB8AA3B, %f132;
	fma.rn.f32 	%f134, %f127, 0f32A57060, %f133;
	mov.b32 	%r63, %f130;
	shl.b32 	%r64, %r63, 23;
	mov.b32 	%f135, %r64;
	ex2.approx.ftz.f32 	%f136, %f134;
	fma.rn.f32 	%f137, %f136, %f135, %f125;
	ld.global.f32 	%f138, [%rd52];
	sub.f32 	%f139, %f138, %f484;
	fma.rn.f32 	%f140, %f139, 0f3BBB989D, 0f3F000000;
	cvt.sat.f32.f32 	%f141, %f140;
	fma.rm.f32 	%f142, %f141, %f93, %f92;
	add.f32 	%f143, %f142, 0fCB40007F;
	neg.f32 	%f144, %f143;
	fma.rn.f32 	%f145, %f139, 0f3FB8AA3B, %f144;
	fma.rn.f32 	%f146, %f139, 0f32A57060, %f145;
	mov.b32 	%r65, %f142;
	shl.b32 	%r66, %r65, 23;
	mov.b32 	%f147, %r66;
	ex2.approx.ftz.f32 	%f148, %f146;
	fma.rn.f32 	%f149, %f148, %f147, %f137;
	ld.global.f32 	%f150, [%rd52+4];
	sub.f32 	%f151, %f150, %f484;
	fma.rn.f32 	%f152, %f151, 0f3BBB989D, 0f3F000000;
	cvt.sat.f32.f32 	%f153, %f152;
	fma.rm.f32 	%f154, %f153, %f93, %f92;
	add.f32 	%f155, %f154, 0fCB40007F;
	neg.f32 	%f156, %f155;
	fma.rn.f32 	%f157, %f151, 0f3FB8AA3B, %f156;
	fma.rn.f32 	%f158, %f151, 0f32A57060, %f157;
	mov.b32 	%r67, %f154;
	shl.b32 	%r68, %r67, 23;
	mov.b32 	%f159, %r68;
	ex2.approx.ftz.f32 	%f160, %f158;
	fma.rn.f32 	%f161, %f160, %f159, %f149;
	ld.global.f32 	%f162, [%rd52+8];
	sub.f32 	%f163, %f162, %f484;
	fma.rn.f32 	%f164, %f163, 0f3BBB989D, 0f3F000000;
	cvt.sat.f32.f32 	%f165, %f164;
	fma.rm.f32 	%f166, %f165, %f93, %f92;
	add.f32 	%f167, %f166, 0fCB40007F;
	neg.f32 	%f168, %f167;
	fma.rn.f32 	%f169, %f163, 0f3FB8AA3B, %f168;
	fma.rn.f32 	%f170, %f163, 0f32A57060, %f169;
	mov.b32 	%r69, %f166;
	shl.b32 	%r70, %r69, 23;
	mov.b32 	%f171, %r70;
	ex2.approx.ftz.f32 	%f172, %f170;
	fma.rn.f32 	%f173, %f172, %f171, %f161;
	ld.global.f32 	%f174, [%rd52+12];
	sub.f32 	%f175, %f174, %f484;
	fma.rn.f32 	%f176, %f175, 0f3BBB989D, 0f3F000000;
	cvt.sat.f32.f32 	%f177, %f176;
	fma.rm.f32 	%f178, %f177, %f93, %f92;
	add.f32 	%f179, %f178, 0fCB40007F;
	neg.f32 	%f180, %f179;
	fma.rn.f32 	%f181, %f175, 0f3FB8AA3B, %f180;
	fma.rn.f32 	%f182, %f175, 0f32A57060, %f181;
	mov.b32 	%r71, %f178;
	shl.b32 	%r72, %r71, 23;
	mov.b32 	%f183, %r72;
	ex2.approx.ftz.f32 	%f184, %f182;
	fma.rn.f32 	%f492, %f184, %f183, %f173;
	add.s32 	%r133, %r133, 8;
	add.s64 	%rd52, %rd52, 32;
	setp.eq.s32 	%p42, %r133, 0;
	@%p42 bra 	$L__BB0_19;
	bra.uni 	$L__BB0_18;
$L__BB0_19:
	setp.eq.s32 	%p43, %r19, 0;
	@%p43 bra 	$L__BB0_27;
	and.b32  	%r27, %r47, 3;
	setp.lt.u32 	%p44, %r19, 4;
	@%p44 bra 	$L__BB0_22;
	mul.wide.u32 	%rd29, %r130, 4;
	add.s64 	%rd30, %rd3, %rd29;
	ld.global.f32 	%f186, [%rd30];
	sub.f32 	%f187, %f186, %f484;
	fma.rn.f32 	%f188, %f187, 0f3BBB989D, 0f3F000000;
	cvt.sat.f32.f32 	%f189, %f188;
	mov.f32 	%f190, 0f4B400001;
	mov.f32 	%f191, 0f437C0000;
	fma.rm.f32 	%f192, %f189, %f191, %f190;
	add.f32 	%f193, %f192, 0fCB40007F;
	neg.f32 	%f194, %f193;
	fma.rn.f32 	%f195, %f187, 0f3FB8AA3B, %f194;
	fma.rn.f32 	%f196, %f187, 0f32A57060, %f195;
	mov.b32 	%r73, %f192;
	shl.b32 	%r74, %r73, 23;
	mov.b32 	%f197, %r74;
	ex2.approx.ftz.f32 	%f198, %f196;
	fma.rn.f32 	%f199, %f198, %f197, %f492;
	ld.global.f32 	%f200, [%rd30+4];
	sub.f32 	%f201, %f200, %f484;
	fma.rn.f32 	%f202, %f201, 0f3BBB989D, 0f3F000000;
	cvt.sat.f32.f32 	%f203, %f202;
	fma.rm.f32 	%f204, %f203, %f191, %f190;
	add.f32 	%f205, %f204, 0fCB40007F;
	neg.f32 	%f206, %f205;
	fma.rn.f32 	%f207, %f201, 0f3FB8AA3B, %f206;
	fma.rn.f32 	%f208, %f201, 0f32A57060, %f207;
	mov.b32 	%r75, %f204;
	shl.b32 	%r76, %r75, 23;
	mov.b32 	%f209, %r76;
	ex2.approx.ftz.f32 	%f210, %f208;
	fma.rn.f32 	%f211, %f210, %f209, %f199;
	ld.global.f32 	%f212, [%rd30+8];
	sub.f32 	%f213, %f212, %f484;
	fma.rn.f32 	%f214, %f213, 0f3BBB989D, 0f3F000000;
	cvt.sat.f32.f32 	%f215, %f214;
	fma.rm.f32 	%f216, %f215, %f191, %f190;
	add.f32 	%f217, %f216, 0fCB40007F;
	neg.f32 	%f218, %f217;
	fma.rn.f32 	%f219, %f213, 0f3FB8AA3B, %f218;
	fma.rn.f32 	%f220, %f213, 0f32A57060, %f219;
	mov.b32 	%r77, %f216;
	shl.b32 	%r78, %r77, 23;
	mov.b32 	%f221, %r78;
	ex2.approx.ftz.f32 	%f222, %f220;
	fma.rn.f32 	%f223, %f222, %f221, %f211;
	ld.global.f32 	%f224, [%rd30+12];
	sub.f32 	%f225, %f224, %f484;
	fma.rn.f32 	%f226, %f225, 0f3BBB989D, 0f3F000000;
	cvt.sat.f32.f32 	%f227, %f226;
	fma.rm.f32 	%f228, %f227, %f191, %f190;
	add.f32 	%f229, %f228, 0fCB40007F;
	neg.f32 	%f230, %f229;
	fma.rn.f32 	%f231, %f225, 0f3FB8AA3B, %f230;
	fma.rn.f32 	%f232, %f225, 0f32A57060, %f231;
	mov.b32 	%r79, %f228;
	shl.b32 	%r80, %r79, 23;
	mov.b32 	%f233, %r80;
	ex2.approx.ftz.f32 	%f234, %f232;
	fma.rn.f32 	%f492, %f234, %f233, %f223;
	add.s32 	%r130, %r130, 4;
$L__BB0_22:
	setp.eq.s32 	%p45, %r27, 0;
	@%p45 bra 	$L__BB0_27;
	setp.eq.s32 	%p46, %r27, 1;
	@%p46 bra 	$L__BB0_25;
	mul.wide.u32 	%rd31, %r130, 4;
	add.s64 	%rd32, %rd3, %rd31;
	ld.global.f32 	%f236, [%rd32];
	sub.f32 	%f237, %f236, %f484;
	fma.rn.f32 	%f238, %f237, 0f3BBB989D, 0f3F000000;
	cvt.sat.f32.f32 	%f239, %f238;
	mov.f32 	%f240, 0f4B400001;
	mov.f32 	%f241, 0f437C0000;
	fma.rm.f32 	%f242, %f239, %f241, %f240;
	add.f32 	%f243, %f242, 0fCB40007F;
	neg.f32 	%f244, %f243;
	fma.rn.f32 	%f245, %f237, 0f3FB8AA3B, %f244;
	fma.rn.f32 	%f246, %f237, 0f32A57060, %f245;
	mov.b32 	%r81, %f242;
	shl.b32 	%r82, %r81, 23;
	mov.b32 	%f247, %r82;
	ex2.approx.ftz.f32 	%f248, %f246;
	fma.rn.f32 	%f249, %f248, %f247, %f492;
	ld.global.f32 	%f250, [%rd32+4];
	sub.f32 	%f251, %f250, %f484;
	fma.rn.f32 	%f252, %f251, 0f3BBB989D, 0f3F000000;
	cvt.sat.f32.f32 	%f253, %f252;
	fma.rm.f32 	%f254, %f253, %f241, %f240;
	add.f32 	%f255, %f254, 0fCB40007F;
	neg.f32 	%f256, %f255;
	fma.rn.f32 	%f257, %f251, 0f3FB8AA3B, %f256;
	fma.rn.f32 	%f258, %f251, 0f32A57060, %f257;
	mov.b32 	%r83, %f254;
	shl.b32 	%r84, %r83, 23;
	mov.b32 	%f259, %r84;
	ex2.approx.ftz.f32 	%f260, %f258;
	fma.rn.f32 	%f492, %f260, %f259, %f249;
	add.s32 	%r130, %r130, 2;
$L__BB0_25:
	and.b32  	%r85, %r47, 1;
	setp.eq.b32 	%p47, %r85, 1;
	not.pred 	%p48, %p47;
	@%p48 bra 	$L__BB0_27;
	mul.wide.u32 	%rd33, %r130, 4;
	add.s64 	%rd34, %rd3, %rd33;
	ld.global.f32 	%f261, [%rd34];
	sub.f32 	%f262, %f261, %f484;
	fma.rn.f32 	%f263, %f262, 0f3BBB989D, 0f3F000000;
	cvt.sat.f32.f32 	%f264, %f263;
	mov.f32 	%f265, 0f4B400001;
	mov.f32 	%f266, 0f437C0000;
	fma.rm.f32 	%f267, %f264, %f266, %f265;
	add.f32 	%f268, %f267, 0fCB40007F;
	neg.f32 	%f269, %f268;
	fma.rn.f32 	%f270, %f262, 0f3FB8AA3B, %f269;
	fma.rn.f32 	%f271, %f262, 0f32A57060, %f270;
	mov.b32 	%r86, %f267;
	shl.b32 	%r87, %r86, 23;
	mov.b32 	%f272, %r87;
	ex2.approx.ftz.f32 	%f273, %f271;
	fma.rn.f32 	%f492, %f273, %f272, %f492;
$L__BB0_27:
	setp.lt.s32 	%p49, %r47, 1;
	@%p49 bra 	$L__BB0_39;
	and.b32  	%r32, %r47, 7;
	setp.lt.u32 	%p50, %r47, 8;
	mov.b32 	%r136, 0;
	@%p50 bra 	$L__BB0_31;
	and.b32  	%r136, %r47, 2147483640;
	add.s64 	%rd9, %rd1, 16;
	neg.s32 	%r134, %r136;
	add.s64 	%rd36, %rd17, %rd2;
	add.s64 	%rd53, %rd36, 16;
	mov.u32 	%r135, %r2;
$L__BB0_30:
	.pragma "nounroll";
	mul.wide.s32 	%rd37, %r135, 4;
	add.s64 	%rd38, %rd9, %rd37;
	ld.global.f32 	%f274, [%rd53+-16];
	sub.f32 	%f275, %f274, %f484;
	fma.rn.f32 	%f276, %f275, 0f3BBB989D, 0f3F000000;
	cvt.sat.f32.f32 	%f277, %f276;
	mov.f32 	%f278, 0f4B400001;
	mov.f32 	%f279, 0f437C0000;
	fma.rm.f32 	%f280, %f277, %f279, %f278;
	add.f32 	%f281, %f280, 0fCB40007F;
	neg.f32 	%f282, %f281;
	fma.rn.f32 	%f283, %f275, 0f3FB8AA3B, %f282;
	fma.rn.f32 	%f284, %f275, 0f32A57060, %f283;
	mov.b32 	%r89, %f280;
	shl.b32 	%r90, %r89, 23;
	mov.b32 	%f285, %r90;
	ex2.approx.ftz.f32 	%f286, %f284;
	mul.f32 	%f287, %f286, %f285;
	div.rn.f32 	%f288, %f287, %f492;
	st.global.f32 	[%rd38+-16], %f288;
	ld.global.f32 	%f289, [%rd53+-12];
	sub.f32 	%f290, %f289, %f484;
	fma.rn.f32 	%f291, %f290, 0f3BBB989D, 0f3F000000;
	cvt.sat.f32.f32 	%f292, %f291;
	fma.rm.f32 	%f293, %f292, %f279, %f278;
	add.f32 	%f294, %f293, 0fCB40007F;
	neg.f32 	%f295, %f294;
	fma.rn.f32 	%f296, %f290, 0f3FB8AA3B, %f295;
	fma.rn.f32 	%f297, %f290, 0f32A57060, %f296;
	mov.b32 	%r91, %f293;
	shl.b32 	%r92, %r91, 23;
	mov.b32 	%f298, %r92;
	ex2.approx.ftz.f32 	%f299, %f297;
	mul.f32 	%f300, %f299, %f298;
	div.rn.f32 	%f301, %f300, %f492;
	st.global.f32 	[%rd38+-12], %f301;
	ld.global.f32 	%f302, [%rd53+-8];
	sub.f32 	%f303, %f302, %f484;
	fma.rn.f32 	%f304, %f303, 0f3BBB989D, 0f3F000000;
	cvt.sat.f32.f32 	%f305, %f304;
	fma.rm.f32 	%f306, %f305, %f279, %f278;
	add.f32 	%f307, %f306, 0fCB40007F;
	neg.f32 	%f308, %f307;
	fma.rn.f32 	%f309, %f303, 0f3FB8AA3B, %f308;
	fma.rn.f32 	%f310, %f303, 0f32A57060, %f309;
	mov.b32 	%r93, %f306;
	shl.b32 	%r94, %r93, 23;
	mov.b32 	%f311, %r94;
	ex2.approx.ftz.f32 	%f312, %f310;
	mul.f32 	%f313, %f312, %f311;
	div.rn.f32 	%f314, %f313, %f492;
	st.global.f32 	[%rd38+-8], %f314;
	ld.global.f32 	%f315, [%rd53+-4];
	sub.f32 	%f316, %f315, %f484;
	fma.rn.f32 	%f317, %f316, 0f3BBB989D, 0f3F000000;
	cvt.sat.f32.f32 	%f318, %f317;
	fma.rm.f32 	%f319, %f318, %f279, %f278;
	add.f32 	%f320, %f319, 0fCB40007F;
	neg.f32 	%f321, %f320;
	fma.rn.f32 	%f322, %f316, 0f3FB8AA3B, %f321;
	fma.rn.f32 	%f323, %f316, 0f32A57060, %f322;
	mov.b32 	%r95, %f319;
	shl.b32 	%r96, %r95, 23;
	mov.b32 	%f324, %r96;
	ex2.approx.ftz.f32 	%f325, %f323;
	mul.f32 	%f326, %f325, %f324;
	div.rn.f32 	%f327, %f326, %f492;
	st.global.f32 	[%rd38+-4], %f327;
	ld.global.f32 	%f328, [%rd53];
	sub.f32 	%f329, %f328, %f484;
	fma.rn.f32 	%f330, %f329, 0f3BBB989D, 0f3F000000;
	cvt.sat.f32.f32 	%f331, %f330;
	fma.rm.f32 	%f332, %f331, %f279, %f278;
	add.f32 	%f333, %f332, 0fCB40007F;
	neg.f32 	%f334, %f333;
	fma.rn.f32 	%f335, %f329, 0f3FB8AA3B, %f334;
	fma.rn.f32 	%f336, %f329, 0f32A57060, %f335;
	mov.b32 	%r97, %f332;
	shl.b32 	%r98, %r97, 23;
	mov.b32 	%f337, %r98;
	ex2.approx.ftz.f32 	%f338, %f336;
	mul.f32 	%f339, %f338, %f337;
	div.rn.f32 	%f340, %f339, %f492;
	st.global.f32 	[%rd38], %f340;
	ld.global.f32 	%f341, [%rd53+4];
	sub.f32 	%f342, %f341, %f484;
	fma.rn.f32 	%f343, %f342, 0f3BBB989D, 0f3F000000;
	cvt.sat.f32.f32 	%f344, %f343;
	fma.rm.f32 	%f345, %f344, %f279, %f278;
	add.f32 	%f346, %f345, 0fCB40007F;
	neg.f32 	%f347, %f346;
	fma.rn.f32 	%f348, %f342, 0f3FB8AA3B, %f347;
	fma.rn.f32 	%f349, %f342, 0f32A57060, %f348;
	mov.b32 	%r99, %f345;
	shl.b32 	%r100, %r99, 23;
	mov.b32 	%f350, %r100;
	ex2.approx.ftz.f32 	%f351, %f349;
	mul.f32 	%f352, %f351, %f350;
	div.rn.f32 	%f353, %f352, %f492;
	st.global.f32 	[%rd38+4], %f353;
	ld.global.f32 	%f354, [%rd53+8];
	sub.f32 	%f355, %f354, %f484;
	fma.rn.f32 	%f356, %f355, 0f3BBB989D, 0f3F000000;
	cvt.sat.f32.f32 	%f357, %f356;
	fma.rm.f32 	%f358, %f357, %f279, %f278;
	add.f32 	%f359, %f358, 0fCB40007F;
	neg.f32 	%f360, %f359;
	fma.rn.f32 	%f361, %f355, 0f3FB8AA3B, %f360;
	fma.rn.f32 	%f362, %f355, 0f32A57060, %f361;
	mov.b32 	%r101, %f358;
	shl.b32 	%r102, %r101, 23;
	mov.b32 	%f363, %r102;
	ex2.approx.ftz.f32 	%f364, %f362;
	mul.f32 	%f365, %f364, %f363;
	div.rn.f32 	%f366, %f365, %f492;
	st.global.f32 	[%rd38+8], %f366;
	ld.global.f32 	%f367, [%rd53+12];
	sub.f32 	%f368, %f367, %f484;
	fma.rn.f32 	%f369, %f368, 0f3BBB989D, 0f3F000000;
	cvt.sat.f32.f32 	%f370, %f369;
	fma.rm.f32 	%f371, %f370, %f279, %f278;
	add.f32 	%f372, %f371, 0fCB40007F;
	neg.f32 	%f373, %f372;
	fma.rn.f32 	%f374, %f368, 0f3FB8AA3B, %f373;
	fma.rn.f32 	%f375, %f368, 0f32A57060, %f374;
	mov.b32 	%r103, %f371;
	shl.b32 	%r104, %r103, 23;
	mov.b32 	%f376, %r104;
	ex2.approx.ftz.f32 	%f377, %f375;
	mul.f32 	%f378, %f377, %f376;
	div.rn.f32 	%f379, %f378, %f492;
	st.global.f32 	[%rd38+12], %f379;
	add.s32 	%r135, %r135, 8;
	add.s32 	%r134, %r134, 8;
	add.s64 	%rd53, %rd53, 32;
	setp.ne.s32 	%p51, %r134, 0;
	@%p51 bra 	$L__BB0_30;
$L__BB0_31:
	setp.eq.s32 	%p52, %r32, 0;
	@%p52 bra 	$L__BB0_39;
	and.b32  	%r42, %r47, 3;
	setp.lt.u32 	%p53, %r32, 4;
	@%p53 bra 	$L__BB0_34;
	add.s32 	%r105, %r136, %r2;
	mul.wide.u32 	%rd39, %r136, 4;
	add.s64 	%rd40, %rd3, %rd39;
	ld.global.f32 	%f380, [%rd40];
	sub.f32 	%f381, %f380, %f484;
	fma.rn.f32 	%f382, %f381, 0f3BBB989D, 0f3F000000;
	cvt.sat.f32.f32 	%f383, %f382;
	mov.f32 	%f384, 0f4B400001;
	mov.f32 	%f385, 0f437C0000;
	fma.rm.f32 	%f386, %f383, %f385, %f384;
	add.f32 	%f387, %f386, 0fCB40007F;
	neg.f32 	%f388, %f387;
	fma.rn.f32 	%f389, %f381, 0f3FB8AA3B, %f388;
	fma.rn.f32 	%f390, %f381, 0f32A57060, %f389;
	mov.b32 	%r106, %f386;
	shl.b32 	%r107, %r106, 23;
	mov.b32 	%f391, %r107;
	ex2.approx.ftz.f32 	%f392, %f390;
	mul.f32 	%f393, %f392, %f391;
	div.rn.f32 	%f394, %f393, %f492;
	mul.wide.s32 	%rd41, %r105, 4;
	add.s64 	%rd42, %rd1, %rd41;
	st.global.f32 	[%rd42], %f394;
	ld.global.f32 	%f395, [%rd40+4];
	sub.f32 	%f396, %f395, %f484;
	fma.rn.f32 	%f397, %f396, 0f3BBB989D, 0f3F000000;
	cvt.sat.f32.f32 	%f398, %f397;
	fma.rm.f32 	%f399, %f398, %f385, %f384;
	add.f32 	%f400, %f399, 0fCB40007F;
	neg.f32 	%f401, %f400;
	fma.rn.f32 	%f402, %f396, 0f3FB8AA3B, %f401;
	fma.rn.f32 	%f403, %f396, 0f32A57060, %f402;
	mov.b32 	%r108, %f399;
	shl.b32 	%r109, %r108, 23;
	mov.b32 	%f404, %r109;
	ex2.approx.ftz.f32 	%f405, %f403;
	mul.f32 	%f406, %f405, %f404;
	div.rn.f32 	%f407, %f406, %f492;
	st.global.f32 	[%rd42+4], %f407;
	ld.global.f32 	%f408, [%rd40+8];
	sub.f32 	%f409, %f408, %f484;
	fma.rn.f32 	%f410, %f409, 0f3BBB989D, 0f3F000000;
	cvt.sat.f32.f32 	%f411, %f410;
	fma.rm.f32 	%f412, %f411, %f385, %f384;
	add.f32 	%f413, %f412, 0fCB40007F;
	neg.f32 	%f414, %f413;
	fma.rn.f32 	%f415, %f409, 0f3FB8AA3B, %f414;
	fma.rn.f32 	%f416, %f409, 0f32A57060, %f415;
	mov.b32 	%r110, %f412;
	shl.b32 	%r111, %r110, 23;
	mov.b32 	%f417, %r111;
	ex2.approx.ftz.f32 	%f418, %f416;
	mul.f32 	%f419, %f418, %f417;
	div.rn.f32 	%f420, %f419, %f492;
	st.global.f32 	[%rd42+8], %f420;
	ld.global.f32 	%f421, [%rd40+12];
	sub.f32 	%f422, %f421, %f484;
	fma.rn.f32 	%f423, %f422, 0f3BBB989D, 0f3F000000;
	cvt.sat.f32.f32 	%f424, %f423;
	fma.rm.f32 	%f425, %f424, %f385, %f384;
	add.f32 	%f426, %f425, 0fCB40007F;
	neg.f32 	%f427, %f426;
	fma.rn.f32 	%f428, %f422, 0f3FB8AA3B, %f427;
	fma.rn.f32 	%f429, %f422, 0f32A57060, %f428;
	mov.b32 	%r112, %f425;
	shl.b32 	%r113, %r112, 23;
	mov.b32 	%f430, %r113;
	ex2.approx.ftz.f32 	%f431, %f429;
	mul.f32 	%f432, %f431, %f430;
	div.rn.f32 	%f433, %f432, %f492;
	st.global.f32 	[%rd42+12], %f433;
	add.s32 	%r136, %r136, 4;
$L__BB0_34:
	setp.eq.s32 	%p54, %r42, 0;
	@%p54 bra 	$L__BB0_39;
	setp.eq.s32 	%p55, %r42, 1;
	@%p55 bra 	$L__BB0_37;
	add.s32 	%r114, %r136, %r2;
	mul.wide.u32 	%rd43, %r136, 4;
	add.s64 	%rd44, %rd3, %rd43;
	ld.global.f32 	%f434, [%rd44];
	sub.f32 	%f435, %f434, %f484;
	fma.rn.f32 	%f436, %f435, 0f3BBB989D, 0f3F000000;
	cvt.sat.f32.f32 	%f437, %f436;
	mov.f32 	%f438, 0f4B400001;
	mov.f32 	%f439, 0f437C0000;
	fma.rm.f32 	%f440, %f437, %f439, %f438;
	add.f32 	%f441, %f440, 0fCB40007F;
	neg.f32 	%f442, %f441;
	fma.rn.f32 	%f443, %f435, 0f3FB8AA3B, %f442;
	fma.rn.f32 	%f444, %f435, 0f32A57060, %f443;
	mov.b32 	%r115, %f440;
	shl.b32 	%r116, %r115, 23;
	mov.b32 	%f445, %r116;
	ex2.approx.ftz.f32 	%f446, %f444;
	mul.f32 	%f447, %f446, %f445;
	div.rn.f32 	%f448, %f447, %f492;
	mul.wide.s32 	%rd45, %r114, 4;
	add.s64 	%rd46, %rd1, %rd45;
	st.global.f32 	[%rd46], %f448;
	ld.global.f32 	%f449, [%rd44+4];
	sub.f32 	%f450, %f449, %f484;
	fma.rn.f32 	%f451, %f450, 0f3BBB989D, 0f3F000000;
	cvt.sat.f32.f32 	%f452, %f451;
	fma.rm.f32 	%f453, %f452, %f439, %f438;
	add.f32 	%f454, %f453, 0fCB40007F;
	neg.f32 	%f455, %f454;
	fma.rn.f32 	%f456, %f450, 0f3FB8AA3B, %f455;
	fma.rn.f32 	%f457, %f450, 0f32A57060, %f456;
	mov.b32 	%r117, %f453;
	shl.b32 	%r118, %r117, 23;
	mov.b32 	%f458, %r118;
	ex2.approx.ftz.f32 	%f459, %f457;
	mul.f32 	%f460, %f459, %f458;
	div.rn.f32 	%f461, %f460, %f492;
	st.global.f32 	[%rd46+4], %f461;
	add.s32 	%r136, %r136, 2;
$L__BB0_37:
	and.b32  	%r119, %r47, 1;
	setp.eq.b32 	%p56, %r119, 1;
	not.pred 	%p57, %p56;
	@%p57 bra 	$L__BB0_39;
	add.s32 	%r120, %r136, %r2;
	mul.wide.u32 	%rd47, %r136, 4;
	add.s64 	%rd48, %rd3, %rd47;
	ld.global.f32 	%f462, [%rd48];
	sub.f32 	%f463, %f462, %f484;
	fma.rn.f32 	%f464, %f463, 0f3BBB989D, 0f3F000000;
	cvt.sat.f32.f32 	%f465, %f464;
	mov.f32 	%f466, 0f4B400001;
	mov.f32 	%f467, 0f437C0000;
	fma.rm.f32 	%f468, %f465, %f467, %f466;
	add.f32 	%f469, %f468, 0fCB40007F;
	neg.f32 	%f470, %f469;
	fma.rn.f32 	%f471, %f463, 0f3FB8AA3B, %f470;
	fma.rn.f32 	%f472, %f463, 0f32A57060, %f471;
	mov.b32 	%r121, %f468;
	shl.b32 	%r122, %r121, 23;
	mov.b32 	%f473, %r122;
	ex2.approx.ftz.f32 	%f474, %f472;
	mul.f32 	%f475, %f474, %f473;
	div.rn.f32 	%f476, %f475, %f492;
	mul.wide.s32 	%rd49, %r120, 4;
	add.s64 	%rd50, %rd1, %rd49;
	st.global.f32 	[%rd50], %f476;
$L__BB0_39:
	ret;

}
	// .globl	_Z13onlineSoftmaxPfS_ii
.visible .entry _Z13onlineSoftmaxPfS_ii(
	.param .u64 .ptr .align 1 _Z13onlineSoftmaxPfS_ii_param_0,
	.param .u64 .ptr .align 1 _Z13onlineSoftmaxPfS_ii_param_1,
	.param .u32 _Z13onlineSoftmaxPfS_ii_param_2,
	.param .u32 _Z13onlineSoftmaxPfS_ii_param_3
)
{
	.reg .pred 	%p<58>;
	.reg .b32 	%r<139>;
	.reg .b32 	%f<494>;
	.reg .b64 	%rd<54>;

	ld.param.u64 	%rd15, [_Z13onlineSoftmaxPfS_ii_param_0];
	ld.param.u64 	%rd16, [_Z13onlineSoftmaxPfS_ii_param_1];
	ld.param.u32 	%r48, [_Z13onlineSoftmaxPfS_ii_param_2];
	ld.param.u32 	%r47, [_Z13onlineSoftmaxPfS_ii_param_3];
	cvta.to.global.u64 	%rd1, %rd16;
	mov.u32 	%r49, %ctaid.x;
	mov.u32 	%r50, %ntid.x;
	mov.u32 	%r51, %tid.x;
	mad.lo.s32 	%r1, %r49, %r50, %r51;
	setp.ge.s32 	%p1, %r1, %r48;
	@%p1 bra 	$L__BB1_39;
	cvta.to.global.u64 	%rd2, %rd15;
	mul.lo.s32 	%r2, %r47, %r1;
	mul.wide.s32 	%rd17, %r2, 4;
	add.s64 	%rd3, %rd2, %rd17;
	ld.global.f32 	%f484, [%rd3];
	setp.lt.s32 	%p2, %r47, 2;
	@%p2 bra 	$L__BB1_15;
	add.s32 	%r3, %r47, -1;
	add.s32 	%r53, %r47, -2;
	and.b32  	%r4, %r3, 15;
	setp.lt.u32 	%p3, %r53, 15;
	mov.b32 	%r124, 1;
	@%p3 bra 	$L__BB1_6;
	and.b32  	%r55, %r3, -16;
	neg.s32 	%r129, %r55;
	add.s64 	%rd19, %rd17, %rd2;
	add.s64 	%rd51, %rd19, 32;
	mov.b32 	%r128, 0;
$L__BB1_4:
	.pragma "nounroll";
	ld.global.f32 	%f28, [%rd51+-28];
	setp.gt.f32 	%p4, %f28, %f484;
	selp.f32 	%f29, %f28, %f484, %p4;
	ld.global.f32 	%f30, [%rd51+-24];
	setp.gt.f32 	%p5, %f30, %f29;
	selp.f32 	%f31, %f30, %f29, %p5;
	ld.global.f32 	%f32, [%rd51+-20];
	setp.gt.f32 	%p6, %f32, %f31;
	selp.f32 	%f33, %f32, %f31, %p6;
	ld.global.f32 	%f34, [%rd51+-16];
	setp.gt.f32 	%p7, %f34, %f33;
	selp.f32 	%f35, %f34, %f33, %p7;
	ld.global.f32 	%f36, [%rd51+-12];
	setp.gt.f32 	%p8, %f36, %f35;
	selp.f32 	%f37, %f36, %f35, %p8;
	ld.global.f32 	%f38, [%rd51+-8];
	setp.gt.f32 	%p9, %f38, %f37;
	selp.f32 	%f39, %f38, %f37, %p9;
	ld.global.f32 	%f40, [%rd51+-4];
	setp.gt.f32 	%p10, %f40, %f39;
	selp.f32 	%f41, %f40, %f39, %p10;
	ld.global.f32 	%f42, [%rd51];
	setp.gt.f32 	%p11, %f42, %f41;
	selp.f32 	%f43, %f42, %f41, %p11;
	ld.global.f32 	%f44, [%rd51+4];
	setp.gt.f32 	%p12, %f44, %f43;
	selp.f32 	%f45, %f44, %f43, %p12;
	ld.global.f32 	%f46, [%rd51+8];
	setp.gt.f32 	%p13, %f46, %f45;
	selp.f32 	%f47, %f46, %f45, %p13;
	ld.global.f32 	%f48, [%rd51+12];
	setp.gt.f32 	%p14, %f48, %f47;
	selp.f32 	%f49, %f48, %f47, %p14;
	ld.global.f32 	%f50, [%rd51+16];
	setp.gt.f32 	%p15, %f50, %f49;
	selp.f32 	%f51, %f50, %f49, %p15;
	ld.global.f32 	%f52, [%rd51+20];
	setp.gt.f32 	%p16, %f52, %f51;
	selp.f32 	%f53, %f52, %f51, %p16;
	ld.global.f32 	%f54, [%rd51+24];
	setp.gt.f32 	%p17, %f54, %f53;
	selp.f32 	%f55, %f54, %f53, %p17;
	ld.global.f32 	%f56, [%rd51+28];
	setp.gt.f32 	%p18, %f56, %f55;
	selp.f32 	%f57, %f56, %f55, %p18;
	ld.global.f32 	%f58, [%rd51+32];
	setp.gt.f32 	%p19, %f58, %f57;
	selp.f32 	%f484, %f58, %f57, %p19;
	add.s32 	%r129, %r129, 16;
	add.s32 	%r128, %r128, 16;
	add.s64 	%rd51, %rd51, 64;
	setp.eq.s32 	%p20, %r129, 0;
	@%p20 bra 	$L__BB1_5;
	bra.uni 	$L__BB1_4;
$L__BB1_5:
	add.s32 	%r124, %r128, 1;
$L__BB1_6:
	setp.eq.s32 	%p21, %r4, 0;
	@%p21 bra 	$L__BB1_15;
	and.b32  	%r8, %r3, 7;
	setp.lt.u32 	%p22, %r4, 8;
	@%p22 bra 	$L__BB1_9;
	mul.wide.s32 	%rd20, %r124, 4;
	add.s64 	%rd21, %rd3, %rd20;
	ld.global.f32 	%f60, [%rd21];
	setp.gt.f32 	%p23, %f60, %f484;
	selp.f32 	%f61, %f60, %f484, %p23;
	ld.global.f32 	%f62, [%rd21+4];
	setp.gt.f32 	%p24, %f62, %f61;
	selp.f32 	%f63, %f62, %f61, %p24;
	ld.global.f32 	%f64, [%rd21+8];
	setp.gt.f32 	%p25, %f64, %f63;
	selp.f32 	%f65, %f64, %f63, %p25;
	ld.global.f32 	%f66, [%rd21+12];
	setp.gt.f32 	%p26, %f66, %f65;
	selp.f32 	%f67, %f66, %f65, %p26;
	ld.global.f32 	%f68, [%rd21+16];
	setp.gt.f32 	%p27, %f68, %f67;
	selp.f32 	%f69, %f68, %f67, %p27;
	ld.global.f32 	%f70, [%rd21+20];
	setp.gt.f32 	%p28, %f70, %f69;
	selp.f32 	%f71, %f70, %f69, %p28;
	ld.global.f32 	%f72, [%rd21+24];
	setp.gt.f32 	%p29, %f72, %f71;
	selp.f32 	%f73, %f72, %f71, %p29;
	ld.global.f32 	%f74, [%rd21+28];
	setp.gt.f32 	%p30, %f74, %f73;
	selp.f32 	%f484, %f74, %f73, %p30;
	add.s32 	%r124, %r124, 8;
$L__BB1_9:
	setp.eq.s32 	%p31, %r8, 0;
	@%p31 bra 	$L__BB1_15;
	and.b32  	%r11, %r3, 3;
	setp.lt.u32 	%p32, %r8, 4;
	@%p32 bra 	$L__BB1_12;
	mul.wide.s32 	%rd22, %r124, 4;
	add.s64 	%rd23, %rd3, %rd22;
	ld.global.f32 	%f76, [%rd23];
	setp.gt.f32 	%p33, %f76, %f484;
	selp.f32 	%f77, %f76, %f484, %p33;
	ld.global.f32 	%f78, [%rd23+4];
	setp.gt.f32 	%p34, %f78, %f77;
	selp.f32 	%f79, %f78, %f77, %p34;
	ld.global.f32 	%f80, [%rd23+8];
	setp.gt.f32 	%p35, %f80, %f79;
	selp.f32 	%f81, %f80, %f79, %p35;
	ld.global.f32 	%f82, [%rd23+12];
	setp.gt.f32 	%p36, %f82, %f81;
	selp.f32 	%f484, %f82, %f81, %p36;
	add.s32 	%r124, %r124, 4;
$L__BB1_12:
	setp.eq.s32 	%p37, %r11, 0;
	@%p37 bra 	$L__BB1_15;
	neg.s32 	%r126, %r11;
$L__BB1_14:
	.pragma "nounroll";
	mul.wide.s32 	%rd25, %r124, 4;
	add.s64 	%rd26, %rd3, %rd25;
	ld.global.f32 	%f83, [%rd26];
	setp.gt.f32 	%p38, %f83, %f484;
	selp.f32 	%f484, %f83, %f484, %p38;
	add.s32 	%r124, %r124, 1;
	add.s32 	%r126, %r126, 1;
	setp.ne.s32 	%p39, %r126, 0;
	@%p39 bra 	$L__BB1_14;
$L__BB1_15:
	setp.lt.s32 	%p40, %r47, 1;
	mov.f32 	%f492, 0f00000000;
	@%p40 bra 	$L__BB1_27;
	and.b32  	%r19, %r47, 7;
	setp.lt.u32 	%p41, %r47, 8;
	mov.f32 	%f492, 0f00000000;
	mov.b32 	%r130, 0;
	@%p41 bra 	$L__BB1_19;
	and.b32  	%r130, %r47, 2147483640;
	neg.s32 	%r133, %r130;
	add.s64 	%rd28, %rd17, %rd2;
	add.s64 	%rd52, %rd28, 16;
	mov.f32 	%f492, 0f00000000;
$L__BB1_18:
	.pragma "nounroll";
	ld.global.f32 	%f88, [%rd52+-16];
	sub.f32 	%f89, %f88, %f484;
	fma.rn.f32 	%f90, %f89, 0f3BBB989D, 0f3F000000;
	cvt.sat.f32.f32 	%f91, %f90;
	mov.f32 	%f92, 0f4B400001;
	mov.f32 	%f93, 0f437C0000;
	fma.rm.f32 	%f94, %f91, %f93, %f92;
	add.f32 	%f95, %f94, 0fCB40007F;
	neg.f32 	%f96, %f95;
	fma.rn.f32 	%f97, %f89, 0f3FB8AA3B, %f96;
	fma.rn.f32 	%f98, %f89, 0f32A57060, %f97;
	mov.b32 	%r57, %f94;
	shl.b32 	%r58, %r57, 23;
	mov.b32 	%f99, %r58;
	ex2.approx.ftz.f32 	%f100, %f98;
	fma.rn.f32 	%f101, %f100, %f99, %f492;
	ld.global.f32 	%f102, [%rd52+-12];
	sub.f32 	%f103, %f102, %f484;
	fma.rn.f32 	%f104, %f103, 0f3BBB989D, 0f3F000000;
	cvt.sat.f32.f32 	%f105, %f104;
	fma.rm.f32 	%f106, %f105, %f93, %f92;
	add.f32 	%f107, %f106, 0fCB40007F;
	neg.f32 	%f108, %f107;
	fma.rn.f32 	%f109, %f103, 0f3FB8AA3B, %f108;
	fma.rn.f32 	%f110, %f103, 0f32A57060, %f109;
	mov.b32 	%r59, %f106;
	shl.b32 	%r60, %r59, 23;
	mov.b32 	%f111, %r60;
	ex2.approx.ftz.f32 	%f112, %f110;
	fma.rn.f32 	%f113, %f112, %f111, %f101;
	ld.global.f32 	%f114, [%rd52+-8];
	sub.f32 	%f115, %f114, %f484;
	fma.rn.f32 	%f116, %f115, 0f3BBB989D, 0f3F000000;
	cvt.sat.f32.f32 	%f117, %f116;
	fma.rm.f32 	%f118, %f117, %f93, %f92;
	add.f32 	%f119, %f118, 0fCB40007F;
	neg.f32 	%f120, %f119;
	fma.rn.f32 	%f121, %f115, 0f3FB8AA3B, %f120;
	fma.rn.f32 	%f122, %f115, 0f32A57060, %f121;
	mov.b32 	%r61, %f118;
	shl.b32 	%r62, %r61, 23;
	mov.b32 	%f123, %r62;
	ex2.approx.ftz.f32 	%f124, %f122;
	fma.rn.f32 	%f125, %f124, %f123, %f113;
	ld.global.f32 	%f126, [%rd52+-4];
	sub.f32 	%f127, %f126, %f484;
	fma.rn.f32 	%f128, %f127, 0f3BBB989D, 0f3F000000;
	cvt.sat.f32.f32 	%f129, %f128;
	fma.rm.f32 	%f130, %f129, %f93, %f92;
	add.f32 	%f131, %f130, 0fCB40007F;
	neg.f32 	%f132, %f131;
	fma.rn.f32 	%f133, %f127, 0f3FB8AA3B, %f132;
	fma.rn.f32 	%f134, %f127, 0f32A57060, %f133;
	mov.b32 	%r63, %f130;
	shl.b32 	%r64, %r63, 23;
	mov.b32 	%f135, %r64;
	ex2.approx.ftz.f32 	%f136, %f134;
	fma.rn.f32 	%f137, %f136, %f135, %f125;
	ld.global.f32 	%f138, [%rd52];
	sub.f32 	%f139, %f138, %f484;
	fma.rn.f32 	%f140, %f139, 0f3BBB989D, 0f3F000000;
	cvt.sat.f32.f32 	%f141, %f140;
	fma.rm.f32 	%f142, %f141, %f93, %f92;
	add.f32 	%f143, %f142, 0fCB40007F;
	neg.f32 	%f144, %f143;
	fma.rn.f32 	%f145, %f139, 0f3FB8AA3B, %f144;
	fma.rn.f32 	%f146, %f139, 0f32A57060, %f145;
	mov.b32 	%r65, %f142;
	shl.b32 	%r66, %r65, 23;
	mov.b32 	%f147, %r66;
	ex2.approx.ftz.f32 	%f148, %f146;
	fma.rn.f32 	%f149, %f148, %f147, %f137;
	ld.global.f32 	%f150, [%rd52+4];
	sub.f32 	%f151, %f150, %f484;
	fma.rn.f32 	%f152, %f151, 0f3BBB989D, 0f3F000000;
	cvt.sat.f32.f32 	%f153, %f152;
	fma.rm.f32 	%f154, %f153, %f93, %f92;
	add.f32 	%f155, %f154, 0fCB40007F;
	neg.f32 	%f156, %f155;
	fma.rn.f32 	%f157, %f151, 0f3FB8AA3B, %f156;
	fma.rn.f32 	%f158, %f151, 0f32A57060, %f157;
	mov.b32 	%r67, %f154;
	shl.b32 	%r68, %r67, 23;
	mov.b32 	%f159, %r68;
	ex2.approx.ftz.f32 	%f160, %f158;
	fma.rn.f32 	%f161, %f160, %f159, %f149;
	ld.global.f32 	%f162, [%rd52+8];
	sub.f32 	%f163, %f162, %f484;
	fma.rn.f32 	%f164, %f163, 0f3BBB989D, 0f3F000000;
	cvt.sat.f32.f32 	%f165, %f164;
	fma.rm.f32 	%f166, %f165, %f93, %f92;
	add.f32 	%f167, %f166, 0fCB40007F;
	neg.f32 	%f168, %f167;
	fma.rn.f32 	%f169, %f163, 0f3FB8AA3B, %f168;
	fma.rn.f32 	%f170, %f163, 0f32A57060, %f169;
	mov.b32 	%r69, %f166;
	shl.b32 	%r70, %r69, 23;
	mov.b32 	%f171, %r70;
	ex2.approx.ftz.f32 	%f172, %f170;
	fma.rn.f32 	%f173, %f172, %f171, %f161;
	ld.global.f32 	%f174, [%rd52+12];
	sub.f32 	%f175, %f174, %f484;
	fma.rn.f32 	%f176, %f175, 0f3BBB989D, 0f3F000000;
	cvt.sat.f32.f32 	%f177, %f176;
	fma.rm.f32 	%f178, %f177, %f93, %f92;
	add.f32 	%f179, %f178, 0fCB40007F;
	neg.f32 	%f180, %f179;
	fma.rn.f32 	%f181, %f175, 0f3FB8AA3B, %f180;
	fma.rn.f32 	%f182, %f175, 0f32A57060, %f181;
	mov.b32 	%r71, %f178;
	shl.b32 	%r72, %r71, 23;
	mov.b32 	%f183, %r72;
	ex2.approx.ftz.f32 	%f184, %f182;
	fma.rn.f32 	%f492, %f184, %f183, %f173;
	add.s32 	%r133, %r133, 8;
	add.s64 	%rd52, %rd52, 32;
	setp.eq.s32 	%p42, %r133, 0;
	@%p42 bra 	$L__BB1_19;
	bra.uni 	$L__BB1_18;
$L__BB1_19:
	setp.eq.s32 	%p43, %r19, 0;
	@%p43 bra 	$L__BB1_27;
	and.b32  	%r27, %r47, 3;
	setp.lt.u32 	%p44, %r19, 4;
	@%p44 bra 	$L__BB1_22;
	mul.wide.u32 	%rd29, %r130, 4;
	add.s64 	%rd30, %rd3, %rd29;
	ld.global.f32 	%f186, [%rd30];
	sub.f32 	%f187, %f186, %f484;
	fma.rn.f32 	%f188, %f187, 0f3BBB989D, 0f3F000000;
	cvt.sat.f32.f32 	%f189, %f188;
	mov.f32 	%f190, 0f4B400001;
	mov.f32 	%f191, 0f437C0000;
	fma.rm.f32 	%f192, %f189, %f191, %f190;
	add.f32 	%f193, %f192, 0fCB40007F;
	neg.f32 	%f194, %f193;
	fma.rn.f32 	%f195, %f187, 0f3FB8AA3B, %f194;
	fma.rn.f32 	%f196, %f187, 0f32A57060, %f195;
	mov.b32 	%r73, %f192;
	shl.b32 	%r74, %r73, 23;
	mov.b32 	%f197, %r74;
	ex2.approx.ftz.f32 	%f198, %f196;
	fma.rn.f32 	%f199, %f198, %f197, %f492;
	ld.global.f32 	%f200, [%rd30+4];
	sub.f32 	%f201, %f200, %f484;
	fma.rn.f32 	%f202, %f201, 0f3BBB989D, 0f3F000000;
	cvt.sat.f32.f32 	%f203, %f202;
	fma.rm.f32 	%f204, %f203, %f191, %f190;
	add.f32 	%f205, %f204, 0fCB40007F;
	neg.f32 	%f206, %f205;
	fma.rn.f32 	%f207, %f201, 0f3FB8AA3B, %f206;
	fma.rn.f32 	%f208, %f201, 0f32A57060, %f207;
	mov.b32 	%r75, %f204;
	shl.b32 	%r76, %r75, 23;
	mov.b32 	%f209, %r76;
	ex2.approx.ftz.f32 	%f210, %f208;
	fma.rn.f32 	%f211, %f210, %f209, %f199;
	ld.global.f32 	%f212, [%rd30+8];
	sub.f32 	%f213, %f212, %f484;
	fma.rn.f32 	%f214, %f213, 0f3BBB989D, 0f3F000000;
	cvt.sat.f32.f32 	%f215, %f214;
	fma.rm.f32 	%f216, %f215, %f191, %f190;
	add.f32 	%f217, %f216, 0fCB40007F;
	neg.f32 	%f218, %f217;
	fma.rn.f32 	%f219, %f213, 0f3FB8AA3B, %f218;
	fma.rn.f32 	%f220, %f213, 0f32A57060, %f219;
	mov.b32 	%r77, %f216;
	shl.b32 	%r78, %r77, 23;
	mov.b32 	%f221, %r78;
	ex2.approx.ftz.f32 	%f222, %f220;
	fma.rn.f32 	%f223, %f222, %f221, %f211;
	ld.global.f32 	%f224, [%rd30+12];
	sub.f32 	%f225, %f224, %f484;
	fma.rn.f32 	%f226, %f225, 0f3BBB989D, 0f3F000000;
	cvt.sat.f32.f32 	%f227, %f226;
	fma.rm.f32 	%f228, %f227, %f191, %f190;
	add.f32 	%f229, %f228, 0fCB40007F;
	neg.f32 	%f230, %f229;
	fma.rn.f32 	%f231, %f225, 0f3FB8AA3B, %f230;
	fma.rn.f32 	%f232, %f225, 0f32A57060, %f231;
	mov.b32 	%r79, %f228;
	shl.b32 	%r80, %r79, 23;
	mov.b32 	%f233, %r80;
	ex2.approx.ftz.f32 	%f234, %f232;
	fma.rn.f32 	%f492, %f234, %f233, %f223;
	add.s32 	%r130, %r130, 4;
$L__BB1_22:
	setp.eq.s32 	%p45, %r27, 0;
	@%p45 bra 	$L__BB1_27;
	setp.eq.s32 	%p46, %r27, 1;
	@%p46 bra 	$L__BB1_25;
	mul.wide.u32 	%rd31, %r130, 4;
	add.s64 	%rd32, %rd3, %rd31;
	ld.global.f32 	%f236, [%rd32];
	sub.f32 	%f237, %f236, %f484;
	fma.rn.f32 	%f238, %f237, 0f3BBB989D, 0f3F000000;
	cvt.sat.f32.f32 	%f239, %f238;
	mov.f32 	%f240, 0f4B400001;
	mov.f32 	%f241, 0f437C0000;
	fma.rm.f32 	%f242, %f239, %f241, %f240;
	add.f32 	%f243, %f242, 0fCB40007F;
	neg.f32 	%f244, %f243;
	fma.rn.f32 	%f245, %f237, 0f3FB8AA3B, %f244;
	fma.rn.f32 	%f246, %f237, 0f32A57060, %f245;
	mov.b32 	%r81, %f242;
	shl.b32 	%r82, %r81, 23;
	mov.b32 	%f247, %r82;
	ex2.approx.ftz.f32 	%f248, %f246;
	fma.rn.f32 	%f249, %f248, %f247, %f492;
	ld.global.f32 	%f250, [%rd32+4];
	sub.f32 	%f251, %f250, %f484;
	fma.rn.f32 	%f252, %f251, 0f3BBB989D, 0f3F000000;
	cvt.sat.f32.f32 	%f253, %f252;
	fma.rm.f32 	%f254, %f253, %f241, %f240;
	add.f32 	%f255, %f254, 0fCB40007F;
	neg.f32 	%f256, %f255;
	fma.rn.f32 	%f257, %f251, 0f3FB8AA3B, %f256;
	fma.rn.f32 	%f258, %f251, 0f32A57060, %f257;
	mov.b32 	%r83, %f254;
	shl.b32 	%r84, %r83, 23;
	mov.b32 	%f259, %r84;
	ex2.approx.ftz.f32 	%f260, %f258;
	fma.rn.f32 	%f492, %f260, %f259, %f249;
	add.s32 	%r130, %r130, 2;
$L__BB1_25:
	and.b32  	%r85, %r47, 1;
	setp.eq.b32 	%p47, %r85, 1;
	not.pred 	%p48, %p47;
	@%p48 bra 	$L__BB1_27;
	mul.wide.u32 	%rd33, %r130, 4;
	add.s64 	%rd34, %rd3, %rd33;
	ld.global.f32 	%f261, [%rd34];
	sub.f32 	%f262, %f261, %f484;
	fma.rn.f32 	%f263, %f262, 0f3BBB989D, 0f3F000000;
	cvt.sat.f32.f32 	%f264, %f263;
	mov.f32 	%f265, 0f4B400001;
	mov.f32 	%f266, 0f437C0000;
	fma.rm.f32 	%f267, %f264, %f266, %f265;
	add.f32 	%f268, %f267, 0fCB40007F;
	neg.f32 	%f269, %f268;
	fma.rn.f32 	%f270, %f262, 0f3FB8AA3B, %f269;
	fma.rn.f32 	%f271, %f262, 0f32A57060, %f270;
	mov.b32 	%r86, %f267;
	shl.b32 	%r87, %r86, 23;
	mov.b32 	%f272, %r87;
	ex2.approx.ftz.f32 	%f273, %f271;
	fma.rn.f32 	%f492, %f273, %f272, %f492;
$L__BB1_27:
	setp.lt.s32 	%p49, %r47, 1;
	@%p49 bra 	$L__BB1_39;
	and.b32  	%r32, %r47, 7;
	setp.lt.u32 	%p50, %r47, 8;
	mov.b32 	%r136, 0;
	@%p50 bra 	$L__BB1_31;
	and.b32  	%r136, %r47, 2147483640;
	add.s64 	%rd9, %rd1, 16;
	neg.s32 	%r134, %r136;
	add.s64 	%rd36, %rd17, %rd2;
	add.s64 	%rd53, %rd36, 16;
	mov.u32 	%r135, %r2;
$L__BB1_30:
	.pragma "nounroll";
	mul.wide.s32 	%rd37, %r135, 4;
	add.s64 	%rd38, %rd9, %rd37;
	ld.global.f32 	%f274, [%rd53+-16];
	sub.f32 	%f275, %f274, %f484;
	fma.rn.f32 	%f276, %f275, 0f3BBB989D, 0f3F000000;
	cvt.sat.f32.f32 	%f277, %f276;
	mov.f32 	%f278, 0f4B400001;
	mov.f32 	%f279, 0f437C0000;
	fma.rm.f32 	%f280, %f277, %f279, %f278;
	add.f32 	%f281, %f280, 0fCB40007F;
	neg.f32 	%f282, %f281;
	fma.rn.f32 	%f283, %f275, 0f3FB8AA3B, %f282;
	fma.rn.f32 	%f284, %f275, 0f32A57060, %f283;
	mov.b32 	%r89, %f280;
	shl.b32 	%r90, %r89, 23;
	mov.b32 	%f285, %r90;
	ex2.approx.ftz.f32 	%f286, %f284;
	mul.f32 	%f287, %f286, %f285;
	div.rn.f32 	%f288, %f287, %f492;
	st.global.f32 	[%rd38+-16], %f288;
	ld.global.f32 	%f289, [%rd53+-12];
	sub.f32 	%f290, %f289, %f484;
	fma.rn.f32 	%f291, %f290, 0f3BBB989D, 0f3F000000;
	cvt.sat.f32.f32 	%f292, %f291;
	fma.rm.f32 	%f293, %f292, %f279, %f278;
	add.f32 	%f294, %f293, 0fCB40007F;
	neg.f32 	%f295, %f294;
	fma.rn.f32 	%f296, %f290, 0f3FB8AA3B, %f295;
	fma.rn.f32 	%f297, %f290, 0f32A57060, %f296;
	mov.b32 	%r91, %f293;
	shl.b32 	%r92, %r91, 23;
	mov.b32 	%f298, %r92;
	ex2.approx.ftz.f32 	%f299, %f297;
	mul.f32 	%f300, %f299, %f298;
	div.rn.f32 	%f301, %f300, %f492;
	st.global.f32 	[%rd38+-12], %f301;
	ld.global.f32 	%f302, [%rd53+-8];
	sub.f32 	%f303, %f302, %f484;
	fma.rn.f32 	%f304, %f303, 0f3BBB989D, 0f3F000000;
	cvt.sat.f32.f32 	%f305, %f304;
	fma.rm.f32 	%f306, %f305, %f279, %f278;
	add.f32 	%f307, %f306, 0fCB40007F;
	neg.f32 	%f308, %f307;
	fma.rn.f32 	%f309, %f303, 0f3FB8AA3B, %f308;
	fma.rn.f32 	%f310, %f303, 0f32A57060, %f309;
	mov.b32 	%r93, %f306;
	shl.b32 	%r94, %r93, 23;
	mov.b32 	%f311, %r94;
	ex2.approx.ftz.f32 	%f312, %f310;
	mul.f32 	%f313, %f312, %f311;
	div.rn.f32 	%f314, %f313, %f492;
	st.global.f32 	[%rd38+-8], %f314;
	ld.global.f32 	%f315, [%rd53+-4];
	sub.f32 	%f316, %f315, %f484;
	fma.rn.f32 	%f317, %f316, 0f3BBB989D, 0f3F000000;
	cvt.sat.f32.f32 	%f318, %f317;
	fma.rm.f32 	%f319, %f318, %f279, %f278;
	add.f32 	%f320, %f319, 0fCB40007F;
	neg.f32 	%f321, %f320;
	fma.rn.f32 	%f322, %f316, 0f3FB8AA3B, %f321;
	fma.rn.f32 	%f323, %f316, 0f32A57060, %f322;
	mov.b32 	%r95, %f319;
	shl.b32 	%r96, %r95, 23;
	mov.b32 	%f324, %r96;
	ex2.approx.ftz.f32 	%f325, %f323;
	mul.f32 	%f326, %f325, %f324;
	div.rn.f32 	%f327, %f326, %f492;
	st.global.f32 	[%rd38+-4], %f327;
	ld.global.f32 	%f328, [%rd53];
	sub.f32 	%f329, %f328, %f484;
	fma.rn.f32 	%f330, %f329, 0f3BBB989D, 0f3F000000;
	cvt.sat.f32.f32 	%f331, %f330;
	fma.rm.f32 	%f332, %f331, %f279, %f278;
	add.f32 	%f333, %f332, 0fCB40007F;
	neg.f32 	%f334, %f333;
	fma.rn.f32 	%f335, %f329, 0f3FB8AA3B, %f334;
	fma.rn.f32 	%f336, %f329, 0f32A57060, %f335;
	mov.b32 	%r97, %f332;
	shl.b32 	%r98, %r97, 23;
	mov.b32 	%f337, %r98;
	ex2.approx.ftz.f32 	%f338, %f336;
	mul.f32 	%f339, %f338, %f337;
	div.rn.f32 	%f340, %f339, %f492;
	st.global.f32 	[%rd38], %f340;
	ld.global.f32 	%f341, [%rd53+4];
	sub.f32 	%f342, %f341, %f484;
	fma.rn.f32 	%f343, %f342, 0f3BBB989D, 0f3F000000;
	cvt.sat.f32.f32 	%f344, %f343;
	fma.rm.f32 	%f345, %f344, %f279, %f278;
	add.f32 	%f346, %f345, 0fCB40007F;
	neg.f32 	%f347, %f346;
	fma.rn.f32 	%f348, %f342, 0f3FB8AA3B, %f347;
	fma.rn.f32 	%f349, %f342, 0f32A57060, %f348;
	mov.b32 	%r99, %f345;
	shl.b32 	%r100, %r99, 23;
	mov.b32 	%f350, %r100;
	ex2.approx.ftz.f32 	%f351, %f349;
	mul.f32 	%f352, %f351, %f350;
	div.rn.f32 	%f353, %f352, %f492;
	st.global.f32 	[%rd38+4], %f353;
	ld.global.f32 	%f354, [%rd53+8];
	sub.f32 	%f355, %f354, %f484;
	fma.rn.f32 	%f356, %f355, 0f3BBB989D, 0f3F000000;
	cvt.sat.f32.f32 	%f357, %f356;
	fma.rm.f32 	%f358, %f357, %f279, %f278;
	add.f32 	%f359, %f358, 0fCB40007F;
	neg.f32 	%f360, %f359;
	fma.rn.f32 	%f361, %f355, 0f3FB8AA3B, %f360;
	fma.rn.f32 	%f362, %f355, 0f32A57060, %f361;
	mov.b32 	%r101, %f358;
	shl.b32 	%r102, %r101, 23;
	mov.b32 	%f363, %r102;
	ex2.approx.ftz.f32 	%f364, %f362;
	mul.f32 	%f365, %f364, %f363;
	div.rn.f32 	%f366, %f365, %f492;
	st.global.f32 	[%rd38+8], %f366;
	ld.global.f32 	%f367, [%rd53+12];
	sub.f32 	%f368, %f367, %f484;
	fma.rn.f32 	%f369, %f368, 0f3BBB989D, 0f3F000000;
	cvt.sat.f32.f32 	%f370, %f369;
	fma.rm.f32 	%f371, %f370, %f279, %f278;
	add.f32 	%f372, %f371, 0fCB40007F;
	neg.f32 	%f373, %f372;
	fma.rn.f32 	%f374, %f368, 0f3FB8AA3B, %f373;
	fma.rn.f32 	%f375, %f368, 0f32A57060, %f374;
	mov.b32 	%r103, %f371;
	shl.b32 	%r104, %r103, 23;
	mov.b32 	%f376, %r104;
	ex2.approx.ftz.f32 	%f377, %f375;
	mul.f32 	%f378, %f377, %f376;
	div.rn.f32 	%f379, %f378, %f492;
	st.global.f32 	[%rd38+12], %f379;
	add.s32 	%r135, %r135, 8;
	add.s32 	%r134, %r134, 8;
	add.s64 	%rd53, %rd53, 32;
	setp.ne.s32 	%p51, %r134, 0;
	@%p51 bra 	$L__BB1_30;
$L__BB1_31:
	setp.eq.s32 	%p52, %r32, 0;
	@%p52 bra 	$L__BB1_39;
	and.b32  	%r42, %r47, 3;
	setp.lt.u32 	%p53, %r32, 4;
	@%p53 bra 	$L__BB1_34;
	add.s32 	%r105, %r136, %r2;
	mul.wide.u32 	%rd39, %r136, 4;
	add.s64 	%rd40, %rd3, %rd39;
	ld.global.f32 	%f380, [%rd40];
	sub.f32 	%f381, %f380, %f484;
	fma.rn.f32 	%f382, %f381, 0f3BBB989D, 0f3F000000;
	cvt.sat.f32.f32 	%f383, %f382;
	mov.f32 	%f384, 0f4B400001;
	mov.f32 	%f385, 0f437C0000;
	fma.rm.f32 	%f386, %f383, %f385, %f384;
	add.f32 	%f387, %f386, 0fCB40007F;
	neg.f32 	%f388, %f387;
	fma.rn.f32 	%f389, %f381, 0f3FB8AA3B, %f388;
	fma.rn.f32 	%f390, %f381, 0f32A57060, %f389;
	mov.b32 	%r106, %f386;
	shl.b32 	%r107, %r106, 23;
	mov.b32 	%f391, %r107;
	ex2.approx.ftz.f32 	%f392, %f390;
	mul.f32 	%f393, %f392, %f391;
	div.rn.f32 	%f394, %f393, %f492;
	mul.wide.s32 	%rd41, %r105, 4;
	add.s64 	%rd42, %rd1, %rd41;
	st.global.f32 	[%rd42], %f394;
	ld.global.f32 	%f395, [%rd40+4];
	sub.f32 	%f396, %f395, %f484;
	fma.rn.f32 	%f397, %f396, 0f3BBB989D, 0f3F000000;
	cvt.sat.f32.f32 	%f398, %f397;
	fma.rm.f32 	%f399, %f398, %f385, %f384;
	add.f32 	%f400, %f399, 0fCB40007F;
	neg.f32 	%f401, %f400;
	fma.rn.f32 	%f402, %f396, 0f3FB8AA3B, %f401;
	fma.rn.f32 	%f403, %f396, 0f32A57060, %f402;
	mov.b32 	%r108, %f399;
	shl.b32 	%r109, %r108, 23;
	mov.b32 	%f404, %r109;
	ex2.approx.ftz.f32 	%f405, %f403;
	mul.f32 	%f406, %f405, %f404;
	div.rn.f32 	%f407, %f406, %f492;
	st.global.f32 	[%rd42+4], %f407;
	ld.global.f32 	%f408, [%rd40+8];
	sub.f32 	%f409, %f408, %f484;
	fma.rn.f32 	%f410, %f409, 0f3BBB989D, 0f3F000000;
	cvt.sat.f32.f32 	%f411, %f410;
	fma.rm.f32 	%f412, %f411, %f385, %f384;
	add.f32 	%f413, %f412, 0fCB40007F;
	neg.f32 	%f414, %f413;
	fma.rn.f32 	%f415, %f409, 0f3FB8AA3B, %f414;
	fma.rn.f32 	%f416, %f409, 0f32A57060, %f415;
	mov.b32 	%r110, %f412;
	shl.b32 	%r111, %r110, 23;
	mov.b32 	%f417, %r111;
	ex2.approx.ftz.f32 	%f418, %f416;
	mul.f32 	%f419, %f418, %f417;
	div.rn.f32 	%f420, %f419, %f492;
	st.global.f32 	[%rd42+8], %f420;
	ld.global.f32 	%f421, [%rd40+12];
	sub.f32 	%f422, %f421, %f484;
	fma.rn.f32 	%f423, %f422, 0f3BBB989D, 0f3F000000;
	cvt.sat.f32.f32 	%f424, %f423;
	fma.rm.f32 	%f425, %f424, %f385, %f384;
	add.f32 	%f426, %f425, 0fCB40007F;
	neg.f32 	%f427, %f426;
	fma.rn.f32 	%f428, %f422, 0f3FB8AA3B, %f427;
	fma.rn.f32 	%f429, %f422, 0f32A57060, %f428;
	mov.b32 	%r112, %f425;
	shl.b32 	%r113, %r112, 23;
	mov.b32 	%f430, %r113;
	ex2.approx.ftz.f32 	%f431, %f429;
	mul.f32 	%f432, %f431, %f430;
	div.rn.f32 	%f433, %f432, %f492;
	st.global.f32 	[%rd42+12], %f433;
	add.s32 	%r136, %r136, 4;
$L__BB1_34:
	setp.eq.s32 	%p54, %r42, 0;
	@%p54 bra 	$L__BB1_39;
	setp.eq.s32 	%p55, %r42, 1;
	@%p55 bra 	$L__BB1_37;
	add.s32 	%r114, %r136, %r2;
	mul.wide.u32 	%rd43, %r136, 4;
	add.s64 	%rd44, %rd3, %rd43;
	ld.global.f32 	%f434, [%rd44];
	sub.f32 	%f435, %f434, %f484;
	fma.rn.f32 	%f436, %f435, 0f3BBB989D, 0f3F000000;
	cvt.sat.f32.f32 	%f437, %f436;
	mov.f32 	%f438, 0f4B400001;
	mov.f32 	%f439, 0f437C0000;
	fma.rm.f32 	%f440, %f437, %f439, %f438;
	add.f32 	%f441, %f440, 0fCB40007F;
	neg.f32 	%f442, %f441;
	fma.rn.f32 	%f443, %f435, 0f3FB8AA3B, %f442;
	fma.rn.f32 	%f444, %f435, 0f32A57060, %f443;
	mov.b32 	%r115, %f440;
	shl.b32 	%r116, %r115, 23;
	mov.b32 	%f445, %r116;
	ex2.approx.ftz.f32 	%f446, %f444;
	mul.f32 	%f447, %f446, %f445;
	div.rn.f32 	%f448, %f447, %f492;
	mul.wide.s32 	%rd45, %r114, 4;
	add.s64 	%rd46, %rd1, %rd45;
	st.global.f32 	[%rd46], %f448;
	ld.global.f32 	%f449, [%rd44+4];
	sub.f32 	%f450, %f449, %f484;
	fma.rn.f32 	%f451, %f450, 0f3BBB989D, 0f3F000000;
	cvt.sat.f32.f32 	%f452, %f451;
	fma.rm.f32 	%f453, %f452, %f439, %f438;
	add.f32 	%f454, %f453, 0fCB40007F;
	neg.f32 	%f455, %f454;
	fma.rn.f32 	%f456, %f450, 0f3FB8AA3B, %f455;
	fma.rn.f32 	%f457, %f450, 0f32A57060, %f456;
	mov.b32 	%r117, %f453;
	shl.b32 	%r118, %r117, 23;
	mov.b32 	%f458, %r118;
	ex2.approx.ftz.f32 	%f459, %f457;
	mul.f32 	%f460, %f459, %f458;
	div.rn.f32 	%f461, %f460, %f492;
	st.global.f32 	[%rd46+4], %f461;
	add.s32 	%r136, %r136, 2;
$L__BB1_37:
	and.b32  	%r119, %r47, 1;
	setp.eq.b32 	%p56, %r119, 1;
	not.pred 	%p57, %p56;
	@%p57 bra 	$L__BB1_39;
	add.s32 	%r120, %r136, %r2;
	mul.wide.u32 	%rd47, %r136, 4;
	add.s64 	%rd48, %rd3, %rd47;
	ld.global.f32 	%f462, [%rd48];
	sub.f32 	%f463, %f462, %f484;
	fma.rn.f32 	%f464, %f463, 0f3BBB989D, 0f3F000000;
	cvt.sat.f32.f32 	%f465, %f464;
	mov.f32 	%f466, 0f4B400001;
	mov.f32 	%f467, 0f437C0000;
	fma.rm.f32 	%f468, %f465, %f467, %f466;
	add.f32 	%f469, %f468, 0fCB40007F;
	neg.f32 	%f470, %f469;
	fma.rn.f32 	%f471, %f463, 0f3FB8AA3B, %f470;
	fma.rn.f32 	%f472, %f463, 0f32A57060, %f471;
	mov.b32 	%r121, %f468;
	shl.b32 	%r122, %r121, 23;
	mov.b32 	%f473, %r122;
	ex2.approx.ftz.f32 	%f474, %f472;
	mul.f32 	%f475, %f474, %f473;
	div.rn.f32 	%f476, %f475, %f492;
	mul.wide.s32 	%rd49, %r120, 4;
	add.s64 	%rd50, %rd1, %rd49;
	st.global.f32 	[%rd50], %f476;
$L__BB1_39:
	ret;

}
	// .globl	_Z19studentBlockSoftmaxPfS_ii
.visible .entry _Z19studentBlockSoftmaxPfS_ii(
	.param .u64 .ptr .align 1 _Z19studentBlockSoftmaxPfS_ii_param_0,
	.param .u64 .ptr .align 1 _Z19studentBlockSoftmaxPfS_ii_param_1,
	.param .u32 _Z19studentBlockSoftmaxPfS_ii_param_2,
	.param .u32 _Z19studentBlockSoftmaxPfS_ii_param_3
)
{
	.reg .pred 	%p<64>;
	.reg .b32 	%r<164>;
	.reg .b32 	%f<370>;
	.reg .b64 	%rd<31>;

	ld.param.u64 	%rd7, [_Z19studentBlockSoftmaxPfS_ii_param_0];
	ld.param.u64 	%rd8, [_Z19studentBlockSoftmaxPfS_ii_param_1];
	ld.param.u32 	%r69, [_Z19studentBlockSoftmaxPfS_ii_param_2];
	ld.param.u32 	%r68, [_Z19studentBlockSoftmaxPfS_ii_param_3];
	cvta.to.global.u64 	%rd1, %rd8;
	cvta.to.global.u64 	%rd2, %rd7;
	mov.u32 	%r70, %ctaid.x;
	mov.u32 	%r1, %ntid.x;
	mov.u32 	%r2, %tid.x;
	mad.lo.s32 	%r3, %r70, %r1, %r2;
	setp.ge.s32 	%p1, %r3, %r69;
	@%p1 bra 	$L__BB2_43;
	add.s32 	%r71, %r1, %r68;
	add.s32 	%r72, %r71, -1;
	div.u32 	%r73, %r72, %r1;
	mul.lo.s32 	%r4, %r73, %r2;
	add.s32 	%r74, %r4, %r73;
	min.s32 	%r5, %r74, %r68;
	setp.ge.s32 	%p2, %r4, %r5;
	mov.f32 	%f361, 0fFF800000;
	@%p2 bra 	$L__BB2_14;
	mul.lo.s32 	%r6, %r68, %r3;
	sub.s32 	%r7, %r5, %r4;
	and.b32  	%r8, %r7, 15;
	sub.s32 	%r75, %r4, %r5;
	setp.gt.u32 	%p3, %r75, -16;
	mov.f32 	%f361, 0fFF800000;
	mov.u32 	%r146, %r4;
	@%p3 bra 	$L__BB2_5;
	and.b32  	%r76, %r7, -16;
	neg.s32 	%r144, %r76;
	add.s64 	%rd3, %rd2, 32;
	add.s32 	%r143, %r4, %r6;
	mov.f32 	%f361, 0fFF800000;
	mov.u32 	%r146, %r4;
$L__BB2_4:
	.pragma "nounroll";
	mul.wide.s32 	%rd9, %r143, 4;
	add.s64 	%rd10, %rd3, %rd9;
	ld.global.f32 	%f32, [%rd10+-32];
	setp.gt.f32 	%p4, %f32, %f361;
	selp.f32 	%f33, %f32, %f361, %p4;
	ld.global.f32 	%f34, [%rd10+-28];
	setp.gt.f32 	%p5, %f34, %f33;
	selp.f32 	%f35, %f34, %f33, %p5;
	ld.global.f32 	%f36, [%rd10+-24];
	setp.gt.f32 	%p6, %f36, %f35;
	selp.f32 	%f37, %f36, %f35, %p6;
	ld.global.f32 	%f38, [%rd10+-20];
	setp.gt.f32 	%p7, %f38, %f37;
	selp.f32 	%f39, %f38, %f37, %p7;
	ld.global.f32 	%f40, [%rd10+-16];
	setp.gt.f32 	%p8, %f40, %f39;
	selp.f32 	%f41, %f40, %f39, %p8;
	ld.global.f32 	%f42, [%rd10+-12];
	setp.gt.f32 	%p9, %f42, %f41;
	selp.f32 	%f43, %f42, %f41, %p9;
	ld.global.f32 	%f44, [%rd10+-8];
	setp.gt.f32 	%p10, %f44, %f43;
	selp.f32 	%f45, %f44, %f43, %p10;
	ld.global.f32 	%f46, [%rd10+-4];
	setp.gt.f32 	%p11, %f46, %f45;
	selp.f32 	%f47, %f46, %f45, %p11;
	ld.global.f32 	%f48, [%rd10];
	setp.gt.f32 	%p12, %f48, %f47;
	selp.f32 	%f49, %f48, %f47, %p12;
	ld.global.f32 	%f50, [%rd10+4];
	setp.gt.f32 	%p13, %f50, %f49;
	selp.f32 	%f51, %f50, %f49, %p13;
	ld.global.f32 	%f52, [%rd10+8];
	setp.gt.f32 	%p14, %f52, %f51;
	selp.f32 	%f53, %f52, %f51, %p14;
	ld.global.f32 	%f54, [%rd10+12];
	setp.gt.f32 	%p15, %f54, %f53;
	selp.f32 	%f55, %f54, %f53, %p15;
	ld.global.f32 	%f56, [%rd10+16];
	setp.gt.f32 	%p16, %f56, %f55;
	selp.f32 	%f57, %f56, %f55, %p16;
	ld.global.f32 	%f58, [%rd10+20];
	setp.gt.f32 	%p17, %f58, %f57;
	selp.f32 	%f59, %f58, %f57, %p17;
	ld.global.f32 	%f60, [%rd10+24];
	setp.gt.f32 	%p18, %f60, %f59;
	selp.f32 	%f61, %f60, %f59, %p18;
	ld.global.f32 	%f62, [%rd10+28];
	setp.gt.f32 	%p19, %f62, %f61;
	selp.f32 	%f361, %f62, %f61, %p19;
	add.s32 	%r146, %r146, 16;
	add.s32 	%r144, %r144, 16;
	add.s32 	%r143, %r143, 16;
	setp.ne.s32 	%p20, %r144, 0;
	@%p20 bra 	$L__BB2_4;
$L__BB2_5:
	setp.eq.s32 	%p21, %r8, 0;
	@%p21 bra 	$L__BB2_14;
	and.b32  	%r18, %r7, 7;
	setp.lt.u32 	%p22, %r8, 8;
	@%p22 bra 	$L__BB2_8;
	add.s32 	%r77, %r146, %r6;
	mul.wide.s32 	%rd11, %r77, 4;
	add.s64 	%rd12, %rd2, %rd11;
	ld.global.f32 	%f64, [%rd12];
	setp.gt.f32 	%p23, %f64, %f361;
	selp.f32 	%f65, %f64, %f361, %p23;
	ld.global.f32 	%f66, [%rd12+4];
	setp.gt.f32 	%p24, %f66, %f65;
	selp.f32 	%f67, %f66, %f65, %p24;
	ld.global.f32 	%f68, [%rd12+8];
	setp.gt.f32 	%p25, %f68, %f67;
	selp.f32 	%f69, %f68, %f67, %p25;
	ld.global.f32 	%f70, [%rd12+12];
	setp.gt.f32 	%p26, %f70, %f69;
	selp.f32 	%f71, %f70, %f69, %p26;
	ld.global.f32 	%f72, [%rd12+16];
	setp.gt.f32 	%p27, %f72, %f71;
	selp.f32 	%f73, %f72, %f71, %p27;
	ld.global.f32 	%f74, [%rd12+20];
	setp.gt.f32 	%p28, %f74, %f73;
	selp.f32 	%f75, %f74, %f73, %p28;
	ld.global.f32 	%f76, [%rd12+24];
	setp.gt.f32 	%p29, %f76, %f75;
	selp.f32 	%f77, %f76, %f75, %p29;
	ld.global.f32 	%f78, [%rd12+28];
	setp.gt.f32 	%p30, %f78, %f77;
	selp.f32 	%f361, %f78, %f77, %p30;
	add.s32 	%r146, %r146, 8;
$L__BB2_8:
	setp.eq.s32 	%p31, %r18, 0;
	@%p31 bra 	$L__BB2_14;
	and.b32  	%r21, %r7, 3;
	setp.lt.u32 	%p32, %r18, 4;
	@%p32 bra 	$L__BB2_11;
	add.s32 	%r78, %r146, %r6;
	mul.wide.s32 	%rd13, %r78, 4;
	add.s64 	%rd14, %rd2, %rd13;
	ld.global.f32 	%f80, [%rd14];
	setp.gt.f32 	%p33, %f80, %f361;
	selp.f32 	%f81, %f80, %f361, %p33;
	ld.global.f32 	%f82, [%rd14+4];
	setp.gt.f32 	%p34, %f82, %f81;
	selp.f32 	%f83, %f82, %f81, %p34;
	ld.global.f32 	%f84, [%rd14+8];
	setp.gt.f32 	%p35, %f84, %f83;
	selp.f32 	%f85, %f84, %f83, %p35;
	ld.global.f32 	%f86, [%rd14+12];
	setp.gt.f32 	%p36, %f86, %f85;
	selp.f32 	%f361, %f86, %f85, %p36;
	add.s32 	%r146, %r146, 4;
$L__BB2_11:
	setp.eq.s32 	%p37, %r21, 0;
	@%p37 bra 	$L__BB2_14;
	add.s32 	%r150, %r146, %r6;
	neg.s32 	%r149, %r21;
$L__BB2_13:
	.pragma "nounroll";
	mul.wide.s32 	%rd15, %r150, 4;
	add.s64 	%rd16, %rd2, %rd15;
	ld.global.f32 	%f87, [%rd16];
	setp.gt.f32 	%p38, %f87, %f361;
	selp.f32 	%f361, %f87, %f361, %p38;
	add.s32 	%r150, %r150, 1;
	add.s32 	%r149, %r149, 1;
	setp.ne.s32 	%p39, %r149, 0;
	@%p39 bra 	$L__BB2_13;
$L__BB2_14:
	shl.b32 	%r79, %r2, 2;
	mov.u32 	%r80, sdata;
	add.s32 	%r30, %r80, %r79;
	st.shared.f32 	[%r30], %f361;
	bar.sync 	0;
	setp.lt.u32 	%p40, %r1, 2;
	@%p40 bra 	$L__BB2_19;
	mov.b32 	%r151, 1;
$L__BB2_16:
	shl.b32 	%r32, %r151, 1;
	add.s32 	%r82, %r32, 1023;
	and.b32  	%r84, %r82, %r2;
	setp.ne.s32 	%p41, %r84, 0;
	add.s32 	%r85, %r151, %r2;
	setp.ge.u32 	%p42, %r85, %r1;
	or.pred  	%p43, %p41, %p42;
	@%p43 bra 	$L__BB2_18;
	ld.shared.f32 	%f88, [%r30];
	shl.b32 	%r86, %r151, 2;
	add.s32 	%r87, %r30, %r86;
	ld.shared.f32 	%f89, [%r87];
	max.f32 	%f90, %f88, %f89;
	st.shared.f32 	[%r30], %f90;
$L__BB2_18:
	bar.sync 	0;
	setp.lt.u32 	%p44, %r32, %r1;
	mov.u32 	%r151, %r32;
	@%p44 bra 	$L__BB2_16;
$L__BB2_19:
	setp.ge.s32 	%p45, %r4, %r5;
	ld.shared.f32 	%f14, [sdata];
	bar.sync 	0;
	mov.f32 	%f369, 0f00000000;
	@%p45 bra 	$L__BB2_31;
	mul.lo.s32 	%r33, %r68, %r3;
	sub.s32 	%r34, %r5, %r4;
	and.b32  	%r35, %r34, 7;
	sub.s32 	%r88, %r4, %r5;
	setp.gt.u32 	%p46, %r88, -8;
	mov.f32 	%f369, 0f00000000;
	mov.u32 	%r155, %r4;
	@%p46 bra 	$L__BB2_23;
	and.b32  	%r89, %r34, -8;
	neg.s32 	%r153, %r89;
	add.s64 	%rd4, %rd2, 16;
	add.s32 	%r152, %r4, %r33;
	mov.f32 	%f369, 0f00000000;
	mov.u32 	%r155, %r4;
$L__BB2_22:
	.pragma "nounroll";
	mul.wide.s32 	%rd17, %r152, 4;
	add.s64 	%rd18, %rd4, %rd17;
	ld.global.f32 	%f95, [%rd18+-16];
	sub.f32 	%f96, %f95, %f14;
	fma.rn.f32 	%f97, %f96, 0f3BBB989D, 0f3F000000;
	cvt.sat.f32.f32 	%f98, %f97;
	mov.f32 	%f99, 0f4B400001;
	mov.f32 	%f100, 0f437C0000;
	fma.rm.f32 	%f101, %f98, %f100, %f99;
	add.f32 	%f102, %f101, 0fCB40007F;
	neg.f32 	%f103, %f102;
	fma.rn.f32 	%f104, %f96, 0f3FB8AA3B, %f103;
	fma.rn.f32 	%f105, %f96, 0f32A57060, %f104;
	mov.b32 	%r90, %f101;
	shl.b32 	%r91, %r90, 23;
	mov.b32 	%f106, %r91;
	ex2.approx.ftz.f32 	%f107, %f105;
	fma.rn.f32 	%f108, %f107, %f106, %f369;
	ld.global.f32 	%f109, [%rd18+-12];
	sub.f32 	%f110, %f109, %f14;
	fma.rn.f32 	%f111, %f110, 0f3BBB989D, 0f3F000000;
	cvt.sat.f32.f32 	%f112, %f111;
	fma.rm.f32 	%f113, %f112, %f100, %f99;
	add.f32 	%f114, %f113, 0fCB40007F;
	neg.f32 	%f115, %f114;
	fma.rn.f32 	%f116, %f110, 0f3FB8AA3B, %f115;
	fma.rn.f32 	%f117, %f110, 0f32A57060, %f116;
	mov.b32 	%r92, %f113;
	shl.b32 	%r93, %r92, 23;
	mov.b32 	%f118, %r93;
	ex2.approx.ftz.f32 	%f119, %f117;
	fma.rn.f32 	%f120, %f119, %f118, %f108;
	ld.global.f32 	%f121, [%rd18+-8];
	sub.f32 	%f122, %f121, %f14;
	fma.rn.f32 	%f123, %f122, 0f3BBB989D, 0f3F000000;
	cvt.sat.f32.f32 	%f124, %f123;
	fma.rm.f32 	%f125, %f124, %f100, %f99;
	add.f32 	%f126, %f125, 0fCB40007F;
	neg.f32 	%f127, %f126;
	fma.rn.f32 	%f128, %f122, 0f3FB8AA3B, %f127;
	fma.rn.f32 	%f129, %f122, 0f32A57060, %f128;
	mov.b32 	%r94, %f125;
	shl.b32 	%r95, %r94, 23;
	mov.b32 	%f130, %r95;
	ex2.approx.ftz.f32 	%f131, %f129;
	fma.rn.f32 	%f132, %f131, %f130, %f120;
	ld.global.f32 	%f133, [%rd18+-4];
	sub.f32 	%f134, %f133, %f14;
	fma.rn.f32 	%f135, %f134, 0f3BBB989D, 0f3F000000;
	cvt.sat.f32.f32 	%f136, %f135;
	fma.rm.f32 	%f137, %f136, %f100, %f99;
	add.f32 	%f138, %f137, 0fCB40007F;
	neg.f32 	%f139, %f138;
	fma.rn.f32 	%f140, %f134, 0f3FB8AA3B, %f139;
	fma.rn.f32 	%f141, %f134, 0f32A57060, %f140;
	mov.b32 	%r96, %f137;
	shl.b32 	%r97, %r96, 23;
	mov.b32 	%f142, %r97;
	ex2.approx.ftz.f32 	%f143, %f141;
	fma.rn.f32 	%f144, %f143, %f142, %f132;
	ld.global.f32 	%f145, [%rd18];
	sub.f32 	%f146, %f145, %f14;
	fma.rn.f32 	%f147, %f146, 0f3BBB989D, 0f3F000000;
	cvt.sat.f32.f32 	%f148, %f147;
	fma.rm.f32 	%f149, %f148, %f100, %f99;
	add.f32 	%f150, %f149, 0fCB40007F;
	neg.f32 	%f151, %f150;
	fma.rn.f32 	%f152, %f146, 0f3FB8AA3B, %f151;
	fma.rn.f32 	%f153, %f146, 0f32A57060, %f152;
	mov.b32 	%r98, %f149;
	shl.b32 	%r99, %r98, 23;
	mov.b32 	%f154, %r99;
	ex2.approx.ftz.f32 	%f155, %f153;
	fma.rn.f32 	%f156, %f155, %f154, %f144;
	ld.global.f32 	%f157, [%rd18+4];
	sub.f32 	%f158, %f157, %f14;
	fma.rn.f32 	%f159, %f158, 0f3BBB989D, 0f3F000000;
	cvt.sat.f32.f32 	%f160, %f159;
	fma.rm.f32 	%f161, %f160, %f100, %f99;
	add.f32 	%f162, %f161, 0fCB40007F;
	neg.f32 	%f163, %f162;
	fma.rn.f32 	%f164, %f158, 0f3FB8AA3B, %f163;
	fma.rn.f32 	%f165, %f158, 0f32A57060, %f164;
	mov.b32 	%r100, %f161;
	shl.b32 	%r101, %r100, 23;
	mov.b32 	%f166, %r101;
	ex2.approx.ftz.f32 	%f167, %f165;
	fma.rn.f32 	%f168, %f167, %f166, %f156;
	ld.global.f32 	%f169, [%rd18+8];
	sub.f32 	%f170, %f169, %f14;
	fma.rn.f32 	%f171, %f170, 0f3BBB989D, 0f3F000000;
	cvt.sat.f32.f32 	%f172, %f171;
	fma.rm.f32 	%f173, %f172, %f100, %f99;
	add.f32 	%f174, %f173, 0fCB40007F;
	neg.f32 	%f175, %f174;
	fma.rn.f32 	%f176, %f170, 0f3FB8AA3B, %f175;
	fma.rn.f32 	%f177, %f170, 0f32A57060, %f176;
	mov.b32 	%r102, %f173;
	shl.b32 	%r103, %r102, 23;
	mov.b32 	%f178, %r103;
	ex2.approx.ftz.f32 	%f179, %f177;
	fma.rn.f32 	%f180, %f179, %f178, %f168;
	ld.global.f32 	%f181, [%rd18+12];
	sub.f32 	%f182, %f181, %f14;
	fma.rn.f32 	%f183, %f182, 0f3BBB989D, 0f3F000000;
	cvt.sat.f32.f32 	%f184, %f183;
	fma.rm.f32 	%f185, %f184, %f100, %f99;
	add.f32 	%f186, %f185, 0fCB40007F;
	neg.f32 	%f187, %f186;
	fma.rn.f32 	%f188, %f182, 0f3FB8AA3B, %f187;
	fma.rn.f32 	%f189, %f182, 0f32A57060, %f188;
	mov.b32 	%r104, %f185;
	shl.b32 	%r105, %r104, 23;
	mov.b32 	%f190, %r105;
	ex2.approx.ftz.f32 	%f191, %f189;
	fma.rn.f32 	%f369, %f191, %f190, %f180;
	add.s32 	%r155, %r155, 8;
	add.s32 	%r153, %r153, 8;
	add.s32 	%r152, %r152, 8;
	setp.ne.s32 	%p47, %r153, 0;
	@%p47 bra 	$L__BB2_22;
$L__BB2_23:
	setp.eq.s32 	%p48, %r35, 0;
	@%p48 bra 	$L__BB2_31;
	and.b32  	%r45, %r34, 3;
	setp.lt.u32 	%p49, %r35, 4;
	@%p49 bra 	$L__BB2_26;
	add.s32 	%r106, %r155, %r33;
	mul.wide.s32 	%rd19, %r106, 4;
	add.s64 	%rd20, %rd2, %rd19;
	ld.global.f32 	%f193, [%rd20];
	sub.f32 	%f194, %f193, %f14;
	fma.rn.f32 	%f195, %f194, 0f3BBB989D, 0f3F000000;
	cvt.sat.f32.f32 	%f196, %f195;
	mov.f32 	%f197, 0f4B400001;
	mov.f32 	%f198, 0f437C0000;
	fma.rm.f32 	%f199, %f196, %f198, %f197;
	add.f32 	%f200, %f199, 0fCB40007F;
	neg.f32 	%f201, %f200;
	fma.rn.f32 	%f202, %f194, 0f3FB8AA3B, %f201;
	fma.rn.f32 	%f203, %f194, 0f32A57060, %f202;
	mov.b32 	%r107, %f199;
	shl.b32 	%r108, %r107, 23;
	mov.b32 	%f204, %r108;
	ex2.approx.ftz.f32 	%f205, %f203;
	fma.rn.f32 	%f206, %f205, %f204, %f369;
	ld.global.f32 	%f207, [%rd20+4];
	sub.f32 	%f208, %f207, %f14;
	fma.rn.f32 	%f209, %f208, 0f3BBB989D, 0f3F000000;
	cvt.sat.f32.f32 	%f210, %f209;
	fma.rm.f32 	%f211, %f210, %f198, %f197;
	add.f32 	%f212, %f211, 0fCB40007F;
	neg.f32 	%f213, %f212;
	fma.rn.f32 	%f214, %f208, 0f3FB8AA3B, %f213;
	fma.rn.f32 	%f215, %f208, 0f32A57060, %f214;
	mov.b32 	%r109, %f211;
	shl.b32 	%r110, %r109, 23;
	mov.b32 	%f216, %r110;
	ex2.approx.ftz.f32 	%f217, %f215;
	fma.rn.f32 	%f218, %f217, %f216, %f206;
	ld.global.f32 	%f219, [%rd20+8];
	sub.f32 	%f220, %f219, %f14;
	fma.rn.f32 	%f221, %f220, 0f3BBB989D, 0f3F000000;
	cvt.sat.f32.f32 	%f222, %f221;
	fma.rm.f32 	%f223, %f222, %f198, %f197;
	add.f32 	%f224, %f223, 0fCB40007F;
	neg.f32 	%f225, %f224;
	fma.rn.f32 	%f226, %f220, 0f3FB8AA3B, %f225;
	fma.rn.f32 	%f227, %f220, 0f32A57060, %f226;
	mov.b32 	%r111, %f223;
	shl.b32 	%r112, %r111, 23;
	mov.b32 	%f228, %r112;
	ex2.approx.ftz.f32 	%f229, %f227;
	fma.rn.f32 	%f230, %f229, %f228, %f218;
	ld.global.f32 	%f231, [%rd20+12];
	sub.f32 	%f232, %f231, %f14;
	fma.rn.f32 	%f233, %f232, 0f3BBB989D, 0f3F000000;
	cvt.sat.f32.f32 	%f234, %f233;
	fma.rm.f32 	%f235, %f234, %f198, %f197;
	add.f32 	%f236, %f235, 0fCB40007F;
	neg.f32 	%f237, %f236;
	fma.rn.f32 	%f238, %f232, 0f3FB8AA3B, %f237;
	fma.rn.f32 	%f239, %f232, 0f32A57060, %f238;
	mov.b32 	%r113, %f235;
	shl.b32 	%r114, %r113, 23;
	mov.b32 	%f240, %r114;
	ex2.approx.ftz.f32 	%f241, %f239;
	fma.rn.f32 	%f369, %f241, %f240, %f230;
	add.s32 	%r155, %r155, 4;
$L__BB2_26:
	setp.eq.s32 	%p50, %r45, 0;
	@%p50 bra 	$L__BB2_31;
	setp.eq.s32 	%p51, %r45, 1;
	@%p51 bra 	$L__BB2_29;
	add.s32 	%r115, %r155, %r33;
	mul.wide.s32 	%rd21, %r115, 4;
	add.s64 	%rd22, %rd2, %rd21;
	ld.global.f32 	%f243, [%rd22];
	sub.f32 	%f244, %f243, %f14;
	fma.rn.f32 	%f245, %f244, 0f3BBB989D, 0f3F000000;
	cvt.sat.f32.f32 	%f246, %f245;
	mov.f32 	%f247, 0f4B400001;
	mov.f32 	%f248, 0f437C0000;
	fma.rm.f32 	%f249, %f246, %f248, %f247;
	add.f32 	%f250, %f249, 0fCB40007F;
	neg.f32 	%f251, %f250;
	fma.rn.f32 	%f252, %f244, 0f3FB8AA3B, %f251;
	fma.rn.f32 	%f253, %f244, 0f32A57060, %f252;
	mov.b32 	%r116, %f249;
	shl.b32 	%r117, %r116, 23;
	mov.b32 	%f254, %r117;
	ex2.approx.ftz.f32 	%f255, %f253;
	fma.rn.f32 	%f256, %f255, %f254, %f369;
	ld.global.f32 	%f257, [%rd22+4];
	sub.f32 	%f258, %f257, %f14;
	fma.rn.f32 	%f259, %f258, 0f3BBB989D, 0f3F000000;
	cvt.sat.f32.f32 	%f260, %f259;
	fma.rm.f32 	%f261, %f260, %f248, %f247;
	add.f32 	%f262, %f261, 0fCB40007F;
	neg.f32 	%f263, %f262;
	fma.rn.f32 	%f264, %f258, 0f3FB8AA3B, %f263;
	fma.rn.f32 	%f265, %f258, 0f32A57060, %f264;
	mov.b32 	%r118, %f261;
	shl.b32 	%r119, %r118, 23;
	mov.b32 	%f266, %r119;
	ex2.approx.ftz.f32 	%f267, %f265;
	fma.rn.f32 	%f369, %f267, %f266, %f256;
	add.s32 	%r155, %r155, 2;
$L__BB2_29:
	and.b32  	%r120, %r34, 1;
	setp.eq.b32 	%p52, %r120, 1;
	not.pred 	%p53, %p52;
	@%p53 bra 	$L__BB2_31;
	add.s32 	%r121, %r155, %r33;
	mul.wide.s32 	%rd23, %r121, 4;
	add.s64 	%rd24, %rd2, %rd23;
	ld.global.f32 	%f268, [%rd24];
	sub.f32 	%f269, %f268, %f14;
	fma.rn.f32 	%f270, %f269, 0f3BBB989D, 0f3F000000;
	cvt.sat.f32.f32 	%f271, %f270;
	mov.f32 	%f272, 0f4B400001;
	mov.f32 	%f273, 0f437C0000;
	fma.rm.f32 	%f274, %f271, %f273, %f272;
	add.f32 	%f275, %f274, 0fCB40007F;
	neg.f32 	%f276, %f275;
	fma.rn.f32 	%f277, %f269, 0f3FB8AA3B, %f276;
	fma.rn.f32 	%f278, %f269, 0f32A57060, %f277;
	mov.b32 	%r122, %f274;
	shl.b32 	%r123, %r122, 23;
	mov.b32 	%f279, %r123;
	ex2.approx.ftz.f32 	%f280, %f278;
	fma.rn.f32 	%f369, %f280, %f279, %f369;
$L__BB2_31:
	setp.lt.u32 	%p54, %r1, 2;
	st.shared.f32 	[%r30], %f369;
	bar.sync 	0;
	@%p54 bra 	$L__BB2_36;
	mov.b32 	%r158, 1;
$L__BB2_33:
	shl.b32 	%r51, %r158, 1;
	add.s32 	%r125, %r51, 1023;
	and.b32  	%r127, %r125, %r2;
	setp.ne.s32 	%p55, %r127, 0;
	add.s32 	%r128, %r158, %r2;
	setp.ge.u32 	%p56, %r128, %r1;
	or.pred  	%p57, %p55, %p56;
	@%p57 bra 	$L__BB2_35;
	shl.b32 	%r129, %r158, 2;
	add.s32 	%r130, %r30, %r129;
	ld.shared.f32 	%f281, [%r130];
	ld.shared.f32 	%f282, [%r30];
	add.f32 	%f283, %f281, %f282;
	st.shared.f32 	[%r30], %f283;
$L__BB2_35:
	bar.sync 	0;
	setp.lt.u32 	%p58, %r51, %r1;
	mov.u32 	%r158, %r51;
	@%p58 bra 	$L__BB2_33;
$L__BB2_36:
	setp.ge.s32 	%p59, %r4, %r5;
	ld.shared.f32 	%f27, [sdata];
	bar.sync 	0;
	@%p59 bra 	$L__BB2_43;
	mul.lo.s32 	%r52, %r68, %r3;
	sub.s32 	%r131, %r5, %r4;
	and.b32  	%r53, %r131, 3;
	setp.eq.s32 	%p60, %r53, 0;
	mov.u32 	%r161, %r4;
	@%p60 bra 	$L__BB2_40;
	add.s32 	%r160, %r4, %r52;
	neg.s32 	%r159, %r53;
	add.s32 	%r161, %r4, %r53;
$L__BB2_39:
	.pragma "nounroll";
	mul.wide.s32 	%rd25, %r160, 4;
	add.s64 	%rd26, %rd2, %rd25;
	ld.global.f32 	%f284, [%rd26];
	sub.f32 	%f285, %f284, %f14;
	fma.rn.f32 	%f286, %f285, 0f3BBB989D, 0f3F000000;
	cvt.sat.f32.f32 	%f287, %f286;
	mov.f32 	%f288, 0f4B400001;
	mov.f32 	%f289, 0f437C0000;
	fma.rm.f32 	%f290, %f287, %f289, %f288;
	add.f32 	%f291, %f290, 0fCB40007F;
	neg.f32 	%f292, %f291;
	fma.rn.f32 	%f293, %f285, 0f3FB8AA3B, %f292;
	fma.rn.f32 	%f294, %f285, 0f32A57060, %f293;
	mov.b32 	%r132, %f290;
	shl.b32 	%r133, %r132, 23;
	mov.b32 	%f295, %r133;
	ex2.approx.ftz.f32 	%f296, %f294;
	mul.f32 	%f297, %f296, %f295;
	div.rn.f32 	%f298, %f297, %f27;
	add.s64 	%rd27, %rd1, %rd25;
	st.global.f32 	[%rd27], %f298;
	add.s32 	%r160, %r160, 1;
	add.s32 	%r159, %r159, 1;
	setp.ne.s32 	%p61, %r159, 0;
	@%p61 bra 	$L__BB2_39;
$L__BB2_40:
	sub.s32 	%r134, %r4, %r5;
	setp.gt.u32 	%p62, %r134, -4;
	@%p62 bra 	$L__BB2_43;
	sub.s32 	%r163, %r161, %r5;
	add.s64 	%rd5, %rd2, 8;
	add.s32 	%r162, %r161, %r52;
	add.s64 	%rd6, %rd1, 8;
$L__BB2_42:
	mul.wide.s32 	%rd28, %r162, 4;
	add.s64 	%rd29, %rd5, %rd28;
	add.s64 	%rd30, %rd6, %rd28;
	ld.global.f32 	%f299, [%rd29+-8];
	sub.f32 	%f300, %f299, %f14;
	fma.rn.f32 	%f301, %f300, 0f3BBB989D, 0f3F000000;
	cvt.sat.f32.f32 	%f302, %f301;
	mov.f32 	%f303, 0f4B400001;
	mov.f32 	%f304, 0f437C0000;
	fma.rm.f32 	%f305, %f302, %f304, %f303;
	add.f32 	%f306, %f305, 0fCB40007F;
	neg.f32 	%f307, %f306;
	fma.rn.f32 	%f308, %f300, 0f3FB8AA3B, %f307;
	fma.rn.f32 	%f309, %f300, 0f32A57060, %f308;
	mov.b32 	%r135, %f305;
	shl.b32 	%r136, %r135, 23;
	mov.b32 	%f310, %r136;
	ex2.approx.ftz.f32 	%f311, %f309;
	mul.f32 	%f312, %f311, %f310;
	div.rn.f32 	%f313, %f312, %f27;
	st.global.f32 	[%rd30+-8], %f313;
	ld.global.f32 	%f314, [%rd29+-4];
	sub.f32 	%f315, %f314, %f14;
	fma.rn.f32 	%f316, %f315, 0f3BBB989D, 0f3F000000;
	cvt.sat.f32.f32 	%f317, %f316;
	fma.rm.f32 	%f318, %f317, %f304, %f303;
	add.f32 	%f319, %f318, 0fCB40007F;
	neg.f32 	%f320, %f319;
	fma.rn.f32 	%f321, %f315, 0f3FB8AA3B, %f320;
	fma.rn.f32 	%f322, %f315, 0f32A57060, %f321;
	mov.b32 	%r137, %f318;
	shl.b32 	%r138, %r137, 23;
	mov.b32 	%f323, %r138;
	ex2.approx.ftz.f32 	%f324, %f322;
	mul.f32 	%f325, %f324, %f323;
	div.rn.f32 	%f326, %f325, %f27;
	st.global.f32 	[%rd30+-4], %f326;
	ld.global.f32 	%f327, [%rd29];
	sub.f32 	%f328, %f327, %f14;
	fma.rn.f32 	%f329, %f328, 0f3BBB989D, 0f3F000000;
	cvt.sat.f32.f32 	%f330, %f329;
	fma.rm.f32 	%f331, %f330, %f304, %f303;
	add.f32 	%f332, %f331, 0fCB40007F;
	neg.f32 	%f333, %f332;
	fma.rn.f32 	%f334, %f328, 0f3FB8AA3B, %f333;
	fma.rn.f32 	%f335, %f328, 0f32A57060, %f334;
	mov.b32 	%r139, %f331;
	shl.b32 	%r140, %r139, 23;
	mov.b32 	%f336, %r140;
	ex2.approx.ftz.f32 	%f337, %f335;
	mul.f32 	%f338, %f337, %f336;
	div.rn.f32 	%f339, %f338, %f27;
	st.global.f32 	[%rd30], %f339;
	ld.global.f32 	%f340, [%rd29+4];
	sub.f32 	%f341, %f340, %f14;
	fma.rn.f32 	%f342, %f341, 0f3BBB989D, 0f3F000000;
	cvt.sat.f32.f32 	%f343, %f342;
	fma.rm.f32 	%f344, %f343, %f304, %f303;
	add.f32 	%f345, %f344, 0fCB40007F;
	neg.f32 	%f346, %f345;
	fma.rn.f32 	%f347, %f341, 0f3FB8AA3B, %f346;
	fma.rn.f32 	%f348, %f341, 0f32A57060, %f347;
	mov.b32 	%r141, %f344;
	shl.b32 	%r142, %r141, 23;
	mov.b32 	%f349, %r142;
	ex2.approx.ftz.f32 	%f350, %f348;
	mul.f32 	%f351, %f350, %f349;
	div.rn.f32 	%f352, %f351, %f27;
	st.global.f32 	[%rd30+4], %f352;
	add.s32 	%r163, %r163, 4;
	add.s32 	%r162, %r162, 4;
	setp.ne.s32 	%p63, %r163, 0;
	@%p63 bra 	$L__BB2_42;
$L__BB2_43:
	ret;

}
	// .globl	_Z19studentTiledSoftmaxPfS_ii
.visible .entry _Z19studentTiledSoftmaxPfS_ii(
	.param .u64 .ptr .align 1 _Z19studentTiledSoftmaxPfS_ii_param_0,
	.param .u64 .ptr .align 1 _Z19studentTiledSoftmaxPfS_ii_param_1,
	.param .u32 _Z19studentTiledSoftmaxPfS_ii_param_2,
	.param .u32 _Z19studentTiledSoftmaxPfS_ii_param_3
)
{


	ret;

}


// ===== COMPILED SASS (sm_100) =====

	.target	sm_100

	.elftype	@"ET_EXEC"


//--------------------- .note.nv.tkinfo           --------------------------
	.section	.note.nv.tkinfo,"",@"SHT_NOTE"
	.sectionflags	@"SHF_NOTE_NV_TKINFO"
	.tkinfo
        /*0018*/ 	.word	0x00000002
        /*0030*/ 	.string	""
        /*0030*/ 	.string	"ptxas"
        /*0030*/ 	.string	"Cuda compilation tools, release 13.0, V13.0.88"
        /*0030*/ 	.string	"Build cuda_13.0.r13.0/compiler.36424714_0"
        /*0030*/ 	.string	"-arch sm_100 -m 64 "



//--------------------- .note.nv.cuinfo           --------------------------
	.section	.note.nv.cuinfo,"",@"SHT_NOTE"
	.sectionflags	@"SHF_NOTE_NV_CUINFO"
        /*0018*/ 	.short	0x0002
        /*001a*/ 	.short	0x0064
        /*001c*/ 	.short	0x0082
	.zero		2


//--------------------- .nv.info                  --------------------------
	.section	.nv.info,"",@"SHT_CUDA_INFO"
	.align	4


	//----- nvinfo : EIATTR_REGCOUNT
	.align		4
        /*0000*/ 	.byte	0x04, 0x2f
        /*0002*/ 	.short	(.L_1 - .L_0)
	.align		4
.L_0:
        /*0004*/ 	.word	index@(_Z12naiveSoftmaxPfS_ii)
        /*0008*/ 	.word	0x00000020


	//----- nvinfo : EIATTR_FRAME_SIZE
	.align		4
.L_1:
        /*000c*/ 	.byte	0x04, 0x11
        /*000e*/ 	.short	(.L_3 - .L_2)
	.align		4
.L_2:
        /*0010*/ 	.word	index@($__internal_2_$__cuda_sm3x_div_rn_noftz_f32_slowpath)
        /*0014*/ 	.word	0x00000000


	//----- nvinfo : EIATTR_FRAME_SIZE
	.align		4
.L_3:
        /*0018*/ 	.byte	0x04, 0x11
        /*001a*/ 	.short	(.L_5 - .L_4)
	.align		4
.L_4:
        /*001c*/ 	.word	index@(_Z12naiveSoftmaxPfS_ii)
        /*0020*/ 	.word	0x00000000


	//----- nvinfo : EIATTR_REGCOUNT
	.align		4
.L_5:
        /*0024*/ 	.byte	0x04, 0x2f
        /*0026*/ 	.short	(.L_7 - .L_6)
	.align		4
.L_6:
        /*0028*/ 	.word	index@(_Z13onlineSoftmaxPfS_ii)
        /*002c*/ 	.word	0x00000020


	//----- nvinfo : EIATTR_FRAME_SIZE
	.align		4
.L_7:
        /*0030*/ 	.byte	0x04, 0x11
        /*0032*/ 	.short	(.L_9 - .L_8)
	.align		4
.L_8:
        /*0034*/ 	.word	index@($__internal_1_$__cuda_sm3x_div_rn_noftz_f32_slowpath)
        /*0038*/ 	.word	0x00000000


	//----- nvinfo : EIATTR_FRAME_SIZE
	.align		4
.L_9:
        /*003c*/ 	.byte	0x04, 0x11
        /*003e*/ 	.short	(.L_11 - .L_10)
	.align		4
.L_10:
        /*0040*/ 	.word	index@(_Z13onlineSoftmaxPfS_ii)
        /*0044*/ 	.word	0x00000000


	//----- nvinfo : EIATTR_REGCOUNT
	.align		4
.L_11:
        /*0048*/ 	.byte	0x04, 0x2f
        /*004a*/ 	.short	(.L_13 - .L_12)
	.align		4
.L_12:
        /*004c*/ 	.word	index@(_Z19studentBlockSoftmaxPfS_ii)
        /*0050*/ 	.word	0x00000020


	//----- nvinfo : EIATTR_FRAME_SIZE
	.align		4
.L_13:
        /*0054*/ 	.byte	0x04, 0x11
        /*0056*/ 	.short	(.L_15 - .L_14)
	.align		4
.L_14:
        /*0058*/ 	.word	index@($__internal_0_$__cuda_sm3x_div_rn_noftz_f32_slowpath)
        /*005c*/ 	.word	0x00000000


	//----- nvinfo : EIATTR_FRAME_SIZE
	.align		4
.L_15:
        /*0060*/ 	.byte	0x04, 0x11
        /*0062*/ 	.short	(.L_17 - .L_16)
	.align		4
.L_16:
        /*0064*/ 	.word	index@(_Z19studentBlockSoftmaxPfS_ii)
        /*0068*/ 	.word	0x00000000


	//----- nvinfo : EIATTR_REGCOUNT
	.align		4
.L_17:
        /*006c*/ 	.byte	0x04, 0x2f
        /*006e*/ 	.short	(.L_19 - .L_18)
	.align		4
.L_18:
        /*0070*/ 	.word	index@(_Z19studentTiledSoftmaxPfS_ii)
        /*0074*/ 	.word	0x00000004


	//----- nvinfo : EIATTR_FRAME_SIZE
	.align		4
.L_19:
        /*0078*/ 	.byte	0x04, 0x11
        /*007a*/ 	.short	(.L_21 - .L_20)
	.align		4
.L_20:
        /*007c*/ 	.word	index@(_Z19studentTiledSoftmaxPfS_ii)
        /*0080*/ 	.word	0x00000000


	//----- nvinfo : EIATTR_MIN_STACK_SIZE
	.align		4
.L_21:
        /*0084*/ 	.byte	0x04, 0x12
        /*0086*/ 	.short	(.L_23 - .L_22)
	.align		4
.L_22:
        /*0088*/ 	.word	index@(_Z19studentTiledSoftmaxPfS_ii)
        /*008c*/ 	.word	0x00000000


	//----- nvinfo : EIATTR_MIN_STACK_SIZE
	.align		4
.L_23:
        /*0090*/ 	.byte	0x04, 0x12
        /*0092*/ 	.short	(.L_25 - .L_24)
	.align		4
.L_24:
        /*0094*/ 	.word	index@(_Z19studentBlockSoftmaxPfS_ii)
        /*0098*/ 	.word	0x00000000


	//----- nvinfo : EIATTR_MIN_STACK_SIZE
	.align		4
.L_25:
        /*009c*/ 	.byte	0x04, 0x12
        /*009e*/ 	.short	(.L_27 - .L_26)
	.align		4
.L_26:
        /*00a0*/ 	.word	index@(_Z13onlineSoftmaxPfS_ii)
        /*00a4*/ 	.word	0x00000000


	//----- nvinfo : EIATTR_MIN_STACK_SIZE
	.align		4
.L_27:
        /*00a8*/ 	.byte	0x04, 0x12
        /*00aa*/ 	.short	(.L_29 - .L_28)
	.align		4
.L_28:
        /*00ac*/ 	.word	index@(_Z12naiveSoftmaxPfS_ii)
        /*00b0*/ 	.word	0x00000000
.L_29:


//--------------------- .nv.compat                --------------------------
	.section	.nv.compat,"",@"SHT_CUDA_COMPAT_INFO"
	.align	4
        /*0000*/ 	.byte	0x02, 0x09, 0x00, 0x00, 0x02, 0x02, 0x01, 0x00, 0x02, 0x05, 0x05, 0x00, 0x03, 0x07, 0x01, 0x01
        /*0010*/ 	.byte	0x02, 0x03, 0x00, 0x00, 0x02, 0x06, 0x01, 0x00, 0x04, 0x0b, 0x08, 0x00, 0x01, 0x00, 0x00, 0x00
        /*0020*/ 	.byte	0x00, 0x00, 0x00, 0x00


//--------------------- .nv.info._Z19studentTiledSoftmaxPfS_ii --------------------------
	.section	.nv.info._Z19studentTiledSoftmaxPfS_ii,"",@"SHT_CUDA_INFO"
	.sectionflags	@""
	.align	4


	//----- nvinfo : EIATTR_CUDA_API_VERSION
	.align		4
        /*0000*/ 	.byte	0x04, 0x37
        /*0002*/ 	.short	(.L_31 - .L_30)
.L_30:
        /*0004*/ 	.word	0x00000082


	//----- nvinfo : EIATTR_KPARAM_INFO
	.align		4
.L_31:
        /*0008*/ 	.byte	0x04, 0x17
        /*000a*/ 	.short	(.L_33 - .L_32)
.L_32:
        /*000c*/ 	.word	0x00000000
        /*0010*/ 	.short	0x0003
        /*0012*/ 	.short	0x0014
        /*0014*/ 	.byte	0x00, 0xf0, 0x11, 0x00


	//----- nvinfo : EIATTR_KPARAM_INFO
	.align		4
.L_33:
        /*0018*/ 	.byte	0x04, 0x17
        /*001a*/ 	.short	(.L_35 - .L_34)
.L_34:
        /*001c*/ 	.word	0x00000000
        /*0020*/ 	.short	0x0002
        /*0022*/ 	.short	0x0010
        /*0024*/ 	.byte	0x00, 0xf0, 0x11, 0x00


	//----- nvinfo : EIATTR_KPARAM_INFO
	.align		4
.L_35:
        /*0028*/ 	.byte	0x04, 0x17
        /*002a*/ 	.short	(.L_37 - .L_36)
.L_36:
        /*002c*/ 	.word	0x00000000
        /*0030*/ 	.short	0x0001
        /*0032*/ 	.short	0x0008
        /*0034*/ 	.byte	0x00, 0xf5, 0x21, 0x00


	//----- nvinfo : EIATTR_KPARAM_INFO
	.align		4
.L_37:
        /*0038*/ 	.byte	0x04, 0x17
        /*003a*/ 	.short	(.L_39 - .L_38)
.L_38:
        /*003c*/ 	.word	0x00000000
        /*0040*/ 	.short	0x0000
        /*0042*/ 	.short	0x0000
        /*0044*/ 	.byte	0x00, 0xf5, 0x21, 0x00


	//----- nvinfo : EIATTR_SPARSE_MMA_MASK
	.align		4
.L_39:
        /*0048*/ 	.byte	0x03, 0x50
        /*004a*/ 	.short	0x0000


	//----- nvinfo : EIATTR_MAXREG_COUNT
	.align		4
        /*004c*/ 	.byte	0x03, 0x1b
        /*004e*/ 	.short	0x00ff


	//----- nvinfo : EIATTR_MERCURY_ISA_VERSION
	.align		4
        /*0050*/ 	.byte	0x03, 0x5f
        /*0052*/ 	.short	0x0101


	//----- nvinfo : EIATTR_VRC_CTA_INIT_COUNT
	.align		4
        /*0054*/ 	.byte	0x02, 0x4a
	.zero		1
	.zero		1


	//----- nvinfo : EIATTR_EXIT_INSTR_OFFSETS
	.align		4
        /*0058*/ 	.byte	0x04, 0x1c
        /*005a*/ 	.short	(.L_41 - .L_40)


	//   ....[0]....
.L_40:
        /*005c*/ 	.word	0x00000010


	//----- nvinfo : EIATTR_CBANK_PARAM_SIZE
	.align		4
.L_41:
        /*0060*/ 	.byte	0x03, 0x19
        /*0062*/ 	.short	0x0018


	//----- nvinfo : EIATTR_PARAM_CBANK
	.align		4
        /*0064*/ 	.byte	0x04, 0x0a
        /*0066*/ 	.short	(.L_43 - .L_42)
	.align		4
.L_42:
        /*0068*/ 	.word	index@(.nv.constant0._Z19studentTiledSoftmaxPfS_ii)
        /*006c*/ 	.short	0x0380
        /*006e*/ 	.short	0x0018


	//----- nvinfo : EIATTR_SW_WAR
	.align		4
.L_43:
        /*0070*/ 	.byte	0x04, 0x36
        /*0072*/ 	.short	(.L_45 - .L_44)
.L_44:
        /*0074*/ 	.word	0x00000008
.L_45:


//--------------------- .nv.info._Z19studentBlockSoftmaxPfS_ii --------------------------
	.section	.nv.info._Z19studentBlockSoftmaxPfS_ii,"",@"SHT_CUDA_INFO"
	.sectionflags	@""
	.align	4


	//----- nvinfo : EIATTR_CUDA_API_VERSION
	.align		4
        /*0000*/ 	.byte	0x04, 0x37
        /*0002*/ 	.short	(.L_47 - .L_46)
.L_46:
        /*0004*/ 	.word	0x00000082


	//----- nvinfo : EIATTR_KPARAM_INFO
	.align		4
.L_47:
        /*0008*/ 	.byte	0x04, 0x17
        /*000a*/ 	.short	(.L_49 - .L_48)
.L_48:
        /*000c*/ 	.word	0x00000000
        /*0010*/ 	.short	0x0003
        /*0012*/ 	.short	0x0014
        /*0014*/ 	.byte	0x00, 0xf0, 0x11, 0x00


	//----- nvinfo : EIATTR_KPARAM_INFO
	.align		4
.L_49:
        /*0018*/ 	.byte	0x04, 0x17
        /*001a*/ 	.short	(.L_51 - .L_50)
.L_50:
        /*001c*/ 	.word	0x00000000
        /*0020*/ 	.short	0x0002
        /*0022*/ 	.short	0x0010
        /*0024*/ 	.byte	0x00, 0xf0, 0x11, 0x00


	//----- nvinfo : EIATTR_KPARAM_INFO
	.align		4
.L_51:
        /*0028*/ 	.byte	0x04, 0x17
        /*002a*/ 	.short	(.L_53 - .L_52)
.L_52:
        /*002c*/ 	.word	0x00000000
        /*0030*/ 	.short	0x0001
        /*0032*/ 	.short	0x0008
        /*0034*/ 	.byte	0x00, 0xf5, 0x21, 0x00


	//----- nvinfo : EIATTR_KPARAM_INFO
	.align		4
.L_53:
        /*0038*/ 	.byte	0x04, 0x17
        /*003a*/ 	.short	(.L_55 - .L_54)
.L_54:
        /*003c*/ 	.word	0x00000000
        /*0040*/ 	.short	0x0000
        /*0042*/ 	.short	0x0000
        /*0044*/ 	.byte	0x00, 0xf5, 0x21, 0x00


	//----- nvinfo : EIATTR_SPARSE_MMA_MASK
	.align		4
.L_55:
        /*0048*/ 	.byte	0x03, 0x50
        /*004a*/ 	.short	0x0000


	//----- nvinfo : EIATTR_MAXREG_COUNT
	.align		4
        /*004c*/ 	.byte	0x03, 0x1b
        /*004e*/ 	.short	0x00ff


	//----- nvinfo : EIATTR_NUM_BARRIERS
	.align		4
        /*0050*/ 	.byte	0x02, 0x4c
        /*0052*/ 	.byte	0x01
	.zero		1


	//----- nvinfo : EIATTR_MERCURY_ISA_VERSION
	.align		4
        /*0054*/ 	.byte	0x03, 0x5f
        /*0056*/ 	.short	0x0101


	//----- nvinfo : EIATTR_VRC_CTA_INIT_COUNT
	.align		4
        /*0058*/ 	.byte	0x02, 0x4a
	.zero		1
	.zero		1


	//----- nvinfo : EIATTR_EXIT_INSTR_OFFSETS
	.align		4
        /*005c*/ 	.byte	0x04, 0x1c
        /*005e*/ 	.short	(.L_57 - .L_56)


	//   ....[0]....
.L_56:
        /*0060*/ 	.word	0x00000070


	//   ....[1]....
        /*0064*/ 	.word	0x00001c00


	//   ....[2]....
        /*0068*/ 	.word	0x00001ef0


	//   ....[3]....
        /*006c*/ 	.word	0x000026e0


	//----- nvinfo : EIATTR_CRS_STACK_SIZE
	.align		4
.L_57:
        /*0070*/ 	.byte	0x04, 0x1e
        /*0072*/ 	.short	(.L_59 - .L_58)
.L_58:
        /*0074*/ 	.word	0x00000000


	//----- nvinfo : EIATTR_CBANK_PARAM_SIZE
	.align		4
.L_59:
        /*0078*/ 	.byte	0x03, 0x19
        /*007a*/ 	.short	0x0018


	//----- nvinfo : EIATTR_PARAM_CBANK
	.align		4
        /*007c*/ 	.byte	0x04, 0x0a
        /*007e*/ 	.short	(.L_61 - .L_60)
	.align		4
.L_60:
        /*0080*/ 	.word	index@(.nv.constant0._Z19studentBlockSoftmaxPfS_ii)
        /*0084*/ 	.short	0x0380
        /*0086*/ 	.short	0x0018


	//----- nvinfo : EIATTR_SW_WAR
	.align		4
.L_61:
        /*0088*/ 	.byte	0x04, 0x36
        /*008a*/ 	.short	(.L_63 - .L_62)
.L_62:
        /*008c*/ 	.word	0x00000008
.L_63:


//--------------------- .nv.info._Z13onlineSoftmaxPfS_ii --------------------------
	.section	.nv.info._Z13onlineSoftmaxPfS_ii,"",@"SHT_CUDA_INFO"
	.sectionflags	@""
	.align	4


	//----- nvinfo : EIATTR_CUDA_API_VERSION
	.align		4
        /*0000*/ 	.byte	0x04, 0x37
        /*0002*/ 	.short	(.L_65 - .L_64)
.L_64:
        /*0004*/ 	.word	0x00000082


	//----- nvinfo : EIATTR_KPARAM_INFO
	.align		4
.L_65:
        /*0008*/ 	.byte	0x04, 0x17
        /*000a*/ 	.short	(.L_67 - .L_66)
.L_66:
        /*000c*/ 	.word	0x00000000
        /*0010*/ 	.short	0x0003
        /*0012*/ 	.short	0x0014
        /*0014*/ 	.byte	0x00, 0xf0, 0x11, 0x00


	//----- nvinfo : EIATTR_KPARAM_INFO
	.align		4
.L_67:
        /*0018*/ 	.byte	0x04, 0x17
        /*001a*/ 	.short	(.L_69 - .L_68)
.L_68:
        /*001c*/ 	.word	0x00000000
        /*0020*/ 	.short	0x0002
        /*0022*/ 	.short	0x0010
        /*0024*/ 	.byte	0x00, 0xf0, 0x11, 0x00


	//----- nvinfo : EIATTR_KPARAM_INFO
	.align		4
.L_69:
        /*0028*/ 	.byte	0x04, 0x17
        /*002a*/ 	.short	(.L_71 - .L_70)
.L_70:
        /*002c*/ 	.word	0x00000000
        /*0030*/ 	.short	0x0001
        /*0032*/ 	.short	0x0008
        /*0034*/ 	.byte	0x00, 0xf5, 0x21, 0x00


	//----- nvinfo : EIATTR_KPARAM_INFO
	.align		4
.L_71:
        /*0038*/ 	.byte	0x04, 0x17
        /*003a*/ 	.short	(.L_73 - .L_72)
.L_72:
        /*003c*/ 	.word	0x00000000
        /*0040*/ 	.short	0x0000
        /*0042*/ 	.short	0x0000
        /*0044*/ 	.byte	0x00, 0xf5, 0x21, 0x00


	//----- nvinfo : EIATTR_SPARSE_MMA_MASK
	.align		4
.L_73:
        /*0048*/ 	.byte	0x03, 0x50
        /*004a*/ 	.short	0x0000


	//----- nvinfo : EIATTR_MAXREG_COUNT
	.align		4
        /*004c*/ 	.byte	0x03, 0x1b
        /*004e*/ 	.short	0x00ff


	//----- nvinfo : EIATTR_MERCURY_ISA_VERSION
	.align		4
        /*0050*/ 	.byte	0x03, 0x5f
        /*0052*/ 	.short	0x0101


	//----- nvinfo : EIATTR_VRC_CTA_INIT_COUNT
	.align		4
        /*0054*/ 	.byte	0x02, 0x4a
	.zero		1
	.zero		1


	//----- nvinfo : EIATTR_EXIT_INSTR_OFFSETS
	.align		4
        /*0058*/ 	.byte	0x04, 0x1c
        /*005a*/ 	.short	(.L_75 - .L_74)


	//   ....[0]....
.L_74:
        /*005c*/ 	.word	0x00000070


	//   ....[1]....
        /*0060*/ 	.word	0x00001550


	//   ....[2]....
        /*0064*/ 	.word	0x00002420


	//   ....[3]....
        /*0068*/ 	.word	0x00002b80


	//   ....[4]....
        /*006c*/ 	.word	0x00002f70


	//   ....[5]....
        /*0070*/ 	.word	0x00003160


	//----- nvinfo : EIATTR_CRS_STACK_SIZE
	.align		4
.L_75:
        /*0074*/ 	.byte	0x04, 0x1e
        /*0076*/ 	.short	(.L_77 - .L_76)
.L_76:
        /*0078*/ 	.word	0x00000000


	//----- nvinfo : EIATTR_CBANK_PARAM_SIZE
	.align		4
.L_77:
        /*007c*/ 	.byte	0x03, 0x19
        /*007e*/ 	.short	0x0018


	//----- nvinfo : EIATTR_PARAM_CBANK
	.align		4
        /*0080*/ 	.byte	0x04, 0x0a
        /*0082*/ 	.short	(.L_79 - .L_78)
	.align		4
.L_78:
        /*0084*/ 	.word	index@(.nv.constant0._Z13onlineSoftmaxPfS_ii)
        /*0088*/ 	.short	0x0380
        /*008a*/ 	.short	0x0018


	//----- nvinfo : EIATTR_SW_WAR
	.align		4
.L_79:
        /*008c*/ 	.byte	0x04, 0x36
        /*008e*/ 	.short	(.L_81 - .L_80)
.L_80:
        /*0090*/ 	.word	0x00000008
.L_81:


//--------------------- .nv.info._Z12naiveSoftmaxPfS_ii --------------------------
	.section	.nv.info._Z12naiveSoftmaxPfS_ii,"",@"SHT_CUDA_INFO"
	.sectionflags	@""
	.align	4


	//----- nvinfo : EIATTR_CUDA_API_VERSION
	.align		4
        /*0000*/ 	.byte	0x04, 0x37
        /*0002*/ 	.short	(.L_83 - .L_82)
.L_82:
        /*0004*/ 	.word	0x00000082


	//----- nvinfo : EIATTR_KPARAM_INFO
	.align		4
.L_83:
        /*0008*/ 	.byte	0x04, 0x17
        /*000a*/ 	.short	(.L_85 - .L_84)
.L_84:
        /*000c*/ 	.word	0x00000000
        /*0010*/ 	.short	0x0003
        /*0012*/ 	.short	0x0014
        /*0014*/ 	.byte	0x00, 0xf0, 0x11, 0x00


	//----- nvinfo : EIATTR_KPARAM_INFO
	.align		4
.L_85:
        /*0018*/ 	.byte	0x04, 0x17
        /*001a*/ 	.short	(.L_87 - .L_86)
.L_86:
        /*001c*/ 	.word	0x00000000
        /*0020*/ 	.short	0x0002
        /*0022*/ 	.short	0x0010
        /*0024*/ 	.byte	0x00, 0xf0, 0x11, 0x00


	//----- nvinfo : EIATTR_KPARAM_INFO
	.align		4
.L_87:
        /*0028*/ 	.byte	0x04, 0x17
        /*002a*/ 	.short	(.L_89 - .L_88)
.L_88:
        /*002c*/ 	.word	0x00000000
        /*0030*/ 	.short	0x0001
        /*0032*/ 	.short	0x0008
        /*0034*/ 	.byte	0x00, 0xf5, 0x21, 0x00


	//----- nvinfo : EIATTR_KPARAM_INFO
	.align		4
.L_89:
        /*0038*/ 	.byte	0x04, 0x17
        /*003a*/ 	.short	(.L_91 - .L_90)
.L_90:
        /*003c*/ 	.word	0x00000000
        /*0040*/ 	.short	0x0000
        /*0042*/ 	.short	0x0000
        /*0044*/ 	.byte	0x00, 0xf5, 0x21, 0x00


	//----- nvinfo : EIATTR_SPARSE_MMA_MASK
	.align		4
.L_91:
        /*0048*/ 	.byte	0x03, 0x50
        /*004a*/ 	.short	0x0000


	//----- nvinfo : EIATTR_MAXREG_COUNT
	.align		4
        /*004c*/ 	.byte	0x03, 0x1b
        /*004e*/ 	.short	0x00ff


	//----- nvinfo : EIATTR_MERCURY_ISA_VERSION
	.align		4
        /*0050*/ 	.byte	0x03, 0x5f
        /*0052*/ 	.short	0x0101


	//----- nvinfo : EIATTR_VRC_CTA_INIT_COUNT
	.align		4
        /*0054*/ 	.byte	0x02, 0x4a
	.zero		1
	.zero		1


	//----- nvinfo : EIATTR_EXIT_INSTR_OFFSETS
	.align		4
        /*0058*/ 	.byte	0x04, 0x1c
        /*005a*/ 	.short	(.L_93 - .L_92)


	//   ....[0]....
.L_92:
        /*005c*/ 	.word	0x00000070


	//   ....[1]....
        /*0060*/ 	.word	0x00001550


	//   ....[2]....
        /*0064*/ 	.word	0x00002420


	//   ....[3]....
        /*0068*/ 	.word	0x00002b80


	//   ....[4]....
        /*006c*/ 	.word	0x00002f70


	//   ....[5]....
        /*0070*/ 	.word	0x00003160


	//----- nvinfo : EIATTR_CRS_STACK_SIZE
	.align		4
.L_93:
        /*0074*/ 	.byte	0x04, 0x1e
        /*0076*/ 	.short	(.L_95 - .L_94)
.L_94:
        /*0078*/ 	.word	0x00000000


	//----- nvinfo : EIATTR_CBANK_PARAM_SIZE
	.align		4
.L_95:
        /*007c*/ 	.byte	0x03, 0x19
        /*007e*/ 	.short	0x0018


	//----- nvinfo : EIATTR_PARAM_CBANK
	.align		4
        /*0080*/ 	.byte	0x04, 0x0a
        /*0082*/ 	.short	(.L_97 - .L_96)
	.align		4
.L_96:
        /*0084*/ 	.word	index@(.nv.constant0._Z12naiveSoftmaxPfS_ii)
        /*0088*/ 	.short	0x0380
        /*008a*/ 	.short	0x0018


	//----- nvinfo : EIATTR_SW_WAR
	.align		4
.L_97:
        /*008c*/ 	.byte	0x04, 0x36
        /*008e*/ 	.short	(.L_99 - .L_98)
.L_98:
        /*0090*/ 	.word	0x00000008
.L_99:


//--------------------- .nv.callgraph             --------------------------
	.section	.nv.callgraph,"",@"SHT_CUDA_CALLGRAPH"
	.align	4
	.sectionentsize	8
	.align		4
        /*0000*/ 	.word	0x00000000
	.align		4
        /*0004*/ 	.word	0xffffffff
	.align		4
        /*0008*/ 	.word	0x00000000
	.align		4
        /*000c*/ 	.word	0xfffffffe
	.align		4
        /*0010*/ 	.word	0x00000000
	.align		4
        /*0014*/ 	.word	0xfffffffd
	.align		4
        /*0018*/ 	.word	0x00000000
	.align		4
        /*001c*/ 	.word	0xfffffffc


//--------------------- .text._Z19studentTiledSoftmaxPfS_ii --------------------------
	.section	.text._Z19studentTiledSoftmaxPfS_ii,"ax",@progbits
	.align	128
        .global         _Z19studentTiledSoftmaxPfS_ii
        .type           _Z19studentTiledSoftmaxPfS_ii,@function
        .size           _Z19studentTiledSoftmaxPfS_ii,(.L_x_167 - _Z19studentTiledSoftmaxPfS_ii)
        .other          _Z19studentTiledSoftmaxPfS_ii,@"STO_CUDA_ENTRY STV_DEFAULT"
_Z19studentTiledSoftmaxPfS_ii:
.text._Z19studentTiledSoftmaxPfS_ii:
[----:B------:R-:W-:Y:S01]  /*0000*/  LDC R1, c[0x0][0x37c] ;  /* 0x0000df00ff017b82 */ /* 0x000fe20000000800 */
[----:B------:R-:W-:Y:S05]  /*0010*/  EXIT ;  /* 0x000000000000794d */ /* 0x000fea0003800000 */
.L_x_0:
[----:B------:R-:W-:-:S00]  /*0020*/  BRA `(.L_x_0) ;  /* 0xfffffffc00fc7947 */ /* 0x000fc0000383ffff */
[----:B------:R-:W-:-:S00]  /*0030*/  NOP ;  /* 0x0000000000007918 */ /* 0x000fc00000000000 */
        /* <DEDUP_REMOVED lines=12> */
.L_x_167:


//--------------------- .text._Z19studentBlockSoftmaxPfS_ii --------------------------
	.section	.text._Z19studentBlockSoftmaxPfS_ii,"ax",@progbits
	.align	128
        .global         _Z19studentBlockSoftmaxPfS_ii
        .type           _Z19studentBlockSoftmaxPfS_ii,@function
        .size           _Z19studentBlockSoftmaxPfS_ii,(.L_x_164 - _Z19studentBlockSoftmaxPfS_ii)
        .other          _Z19studentBlockSoftmaxPfS_ii,@"STO_CUDA_ENTRY STV_DEFAULT"
_Z19studentBlockSoftmaxPfS_ii:
.text._Z19studentBlockSoftmaxPfS_ii:
[----:B------:R-:W-:Y:S01]  /*0000*/  LDC R1, c[0x0][0x37c] ;  /* 0x0000df00ff017b82 */ /* 0x000fe20000000800 */
[----:B------:R-:W0:Y:S07]  /*0010*/  S2R R0, SR_TID.X ;  /* 0x0000000000007919 */ /* 0x000e2e0000002100 */
[----:B------:R-:W0:Y:S01]  /*0020*/  S2UR UR4, SR_CTAID.X ;  /* 0x00000000000479c3 */ /* 0x000e220000002500 */
[----:B------:R-:W1:Y:S07]  /*0030*/  LDCU UR5, c[0x0][0x390] ;  /* 0x00007200ff0577ac */ /* 0x000e6e0008000800 */
[----:B------:R-:W0:Y:S02]  /*0040*/  LDC R11, c[0x0][0x360] ;  /* 0x0000d800ff0b7b82 */ /* 0x000e240000000800 */
[----:B0-----:R-:W-:-:S05]  /*0050*/  IMAD R9, R11, UR4, R0 ;  /* 0x000000040b097c24 */ /* 0x001fca000f8e0200 */
[----:B-1----:R-:W-:-:S13]  /*0060*/  ISETP.GE.AND P0, PT, R9, UR5, PT ;  /* 0x0000000509007c0c */ /* 0x002fda000bf06270 */
[----:B------:R-:W-:Y:S05]  /*0070*/  @P0 EXIT ;  /* 0x000000000000094d */ /* 0x000fea0003800000 */
[----:B------:R-:W0:Y:S01]  /*0080*/  I2F.U32.RP R4, R11 ;  /* 0x0000000b00047306 */ /* 0x000e220000209000 */
[----:B------:R-:W1:Y:S01]  /*0090*/  LDC R12, c[0x0][0x394] ;  /* 0x0000e500ff0c7b82 */ /* 0x000e620000000800 */
[----:B------:R-:W-:Y:S01]  /*00a0*/  ISETP.NE.U32.AND P2, PT, R11, RZ, PT ;  /* 0x000000ff0b00720c */ /* 0x000fe20003f45070 */
[----:B------:R-:W2:Y:S01]  /*00b0*/  LDCU.64 UR12, c[0x0][0x358] ;  /* 0x00006b00ff0c77ac */ /* 0x000ea20008000a00 */
[----:B------:R-:W-:Y:S01]  /*00c0*/  BSSY.RECONVERGENT B0, `(.L_x_1) ;  /* 0x00000a5000007945 */ /* 0x000fe20003800200 */
[----:B------:R-:W-:-:S03]  /*00d0*/  MOV R21, 0xff800000 ;  /* 0xff80000000157802 */ /* 0x000fc60000000f00 */
[----:B0-----:R-:W0:Y:S02]  /*00e0*/  MUFU.RCP R4, R4 ;  /* 0x0000000400047308 */ /* 0x001e240000001000 */
[----:B0-----:R-:W-:-:S06]  /*00f0*/  IADD3 R3, PT, PT, R4, 0xffffffe, RZ ;  /* 0x0ffffffe04037810 */ /* 0x001fcc0007ffe0ff */
[----:B------:R-:W0:Y:S02]  /*0100*/  F2I.FTZ.U32.TRUNC.NTZ R3, R3 ;  /* 0x0000000300037305 */ /* 0x000e24000021f000 */
[----:B0-----:R-:W-:-:S05]  /*0110*/  IADD3 R2, PT, PT, RZ, -R3, RZ ;  /* 0x80000003ff027210 */ /* 0x001fca0007ffe0ff */
[----:B------:R-:W-:Y:S02]  /*0120*/  IMAD R5, R2, R11, RZ ;  /* 0x0000000b02057224 */ /* 0x000fe400078e02ff */
[----:B------:R-:W-:-:S04]  /*0130*/  IMAD.MOV.U32 R2, RZ, RZ, RZ ;  /* 0x000000ffff027224 */ /* 0x000fc800078e00ff */
[----:B------:R-:W-:Y:S01]  /*0140*/  IMAD.HI.U32 R5, R3, R5, R2 ;  /* 0x0000000503057227 */ /* 0x000fe200078e0002 */
[----:B-1----:R-:W-:-:S05]  /*0150*/  IADD3 R2, PT, PT, R11, -0x1, R12 ;  /* 0xffffffff0b027810 */ /* 0x002fca0007ffe00c */
[----:B------:R-:W-:-:S05]  /*0160*/  IMAD.HI.U32 R5, R5, R2, RZ ;  /* 0x0000000205057227 */ /* 0x000fca00078e00ff */
[----:B------:R-:W-:-:S05]  /*0170*/  IADD3 R4, PT, PT, -R5, RZ, RZ ;  /* 0x000000ff05047210 */ /* 0x000fca0007ffe1ff */
[----:B------:R-:W-:-:S05]  /*0180*/  IMAD R2, R11, R4, R2 ;  /* 0x000000040b027224 */ /* 0x000fca00078e0202 */
[----:B------:R-:W-:-:S13]  /*0190*/  ISETP.GE.U32.AND P0, PT, R2, R11, PT ;  /* 0x0000000b0200720c */ /* 0x000fda0003f06070 */
[----:B------:R-:W-:Y:S01]  /*01a0*/  @P0 IADD3 R2, PT, PT, R2, -R11, RZ ;  /* 0x8000000b02020210 */ /* 0x000fe20007ffe0ff */
[----:B------:R-:W-:-:S03]  /*01b0*/  @P0 VIADD R5, R5, 0x1 ;  /* 0x0000000105050836 */ /* 0x000fc60000000000 */
[----:B------:R-:W-:-:S13]  /*01c0*/  ISETP.GE.U32.AND P1, PT, R2, R11, PT ;  /* 0x0000000b0200720c */ /* 0x000fda0003f26070 */
[----:B------:R-:W-:Y:S02]  /*01d0*/  @P1 IADD3 R5, PT, PT, R5, 0x1, RZ ;  /* 0x0000000105051810 */ /* 0x000fe40007ffe0ff */
[----:B------:R-:W-:-:S05]  /*01e0*/  @!P2 LOP3.LUT R5, RZ, R11, RZ, 0x33, !PT ;  /* 0x0000000bff05a212 */ /* 0x000fca00078e33ff */
[----:B------:R-:W-:-:S05]  /*01f0*/  IMAD R8, R5, R0, RZ ;  /* 0x0000000005087224 */ /* 0x000fca00078e02ff */
[----:B------:R-:W-:-:S04]  /*0200*/  VIADDMNMX R7, R8, R5, R12, PT ;  /* 0x0000000508077246 */ /* 0x000fc8000380010c */
[----:B------:R-:W-:-:S13]  /*0210*/  ISETP.GE.AND P0, PT, R8, R7, PT ;  /* 0x000000070800720c */ /* 0x000fda0003f06270 */
[----:B--2---:R-:W-:Y:S05]  /*0220*/  @P0 BRA `(.L_x_2) ;  /* 0x0000000800380947 */ /* 0x004fea0003800000 */
[----:B------:R-:W-:Y:S01]  /*0230*/  IADD3 R2, PT, PT, R8, -R7, RZ ;  /* 0x8000000708027210 */ /* 0x000fe20007ffe0ff */
[--C-:B------:R-:W-:Y:S01]  /*0240*/  IMAD.IADD R14, R7, 0x1, -R8.reuse ;  /* 0x00000001070e7824 */ /* 0x100fe200078e0a08 */
[----:B------:R-:W-:Y:S01]  /*0250*/  BSSY.RECONVERGENT B1, `(.L_x_3) ;  /* 0x0000045000017945 */ /* 0x000fe20003800200 */
[----:B------:R-:W-:Y:S01]  /*0260*/  MOV R21, 0xff800000 ;  /* 0xff80000000157802 */ /* 0x000fe20000000f00 */
[----:B------:R-:W-:Y:S01]  /*0270*/  IMAD.MOV.U32 R6, RZ, RZ, R8 ;  /* 0x000000ffff067224 */ /* 0x000fe200078e0008 */
[----:B------:R-:W-:Y:S02]  /*0280*/  ISETP.GT.U32.AND P1, PT, R2, -0x10, PT ;  /* 0xfffffff00200780c */ /* 0x000fe40003f24070 */
[----:B------:R-:W-:-:S04]  /*0290*/  LOP3.LUT R25, R14, 0xf, RZ, 0xc0, !PT ;  /* 0x0000000f0e197812 */ /* 0x000fc800078ec0ff */
[----:B------:R-:W-:-:S07]  /*02a0*/  ISETP.NE.AND P0, PT, R25, RZ, PT ;  /* 0x000000ff1900720c */ /* 0x000fce0003f05270 */
[----:B------:R-:W-:Y:S06]  /*02b0*/  @P1 BRA `(.L_x_4) ;  /* 0x0000000000f81947 */ /* 0x000fec0003800000 */
[----:B------:R-:W0:Y:S01]  /*02c0*/  LDC.64 R2, c[0x0][0x380] ;  /* 0x0000e000ff027b82 */ /* 0x000e220000000a00 */
[----:B------:R-:W-:Y:S01]  /*02d0*/  LOP3.LUT R10, R14, 0xfffffff0, RZ, 0xc0, !PT ;  /* 0xfffffff00e0a7812 */ /* 0x000fe200078ec0ff */
[--C-:B------:R-:W-:Y:S01]  /*02e0*/  IMAD R13, R9, R12, R8.reuse ;  /* 0x0000000c090d7224 */ /* 0x100fe200078e0208 */
[----:B------:R-:W-:Y:S01]  /*02f0*/  MOV R21, 0xff800000 ;  /* 0xff80000000157802 */ /* 0x000fe20000000f00 */
[----:B------:R-:W-:Y:S01]  /*0300*/  IMAD.MOV.U32 R6, RZ, RZ, R8 ;  /* 0x000000ffff067224 */ /* 0x000fe200078e0008 */
[----:B------:R-:W-:Y:S02]  /*0310*/  IADD3 R10, PT, PT, -R10, RZ, RZ ;  /* 0x000000ff0a0a7210 */ /* 0x000fe40007ffe1ff */
[----:B0-----:R-:W-:-:S04]  /*0320*/  IADD3 R2, P1, PT, R2, 0x20, RZ ;  /* 0x0000002002027810 */ /* 0x001fc80007f3e0ff */
[----:B------:R-:W-:-:S09]  /*0330*/  IADD3.X R3, PT, PT, RZ, R3, RZ, P1, !PT ;  /* 0x00000003ff037210 */ /* 0x000fd20000ffe4ff */
.L_x_5:
[----:B------:R-:W-:-:S05]  /*0340*/  IMAD.WIDE R4, R13, 0x4, R2 ;  /* 0x000000040d047825 */ /* 0x000fca00078e0202 */
[----:B------:R-:W2:Y:S04]  /*0350*/  LDG.E R24, desc[UR12][R4.64+-0x20] ;  /* 0xffffe00c04187981 */ /* 0x000ea8000c1e1900 */
[----:B------:R-:W3:Y:S04]  /*0360*/  LDG.E R27, desc[UR12][R4.64+-0x1c] ;  /* 0xffffe40c041b7981 */ /* 0x000ee8000c1e1900 */
[----:B------:R-:W4:Y:S04]  /*0370*/  LDG.E R23, desc[UR12][R4.64+-0x18] ;  /* 0xffffe80c04177981 */ /* 0x000f28000c1e1900 */
[----:B------:R-:W5:Y:S04]  /*0380*/  LDG.E R22, desc[UR12][R4.64+-0x14] ;  /* 0xffffec0c04167981 */ /* 0x000f68000c1e1900 */
[----:B------:R-:W5:Y:S04]  /*0390*/  LDG.E R20, desc[UR12][R4.64+-0x10] ;  /* 0xfffff00c04147981 */ /* 0x000f68000c1e1900 */
[----:B------:R-:W5:Y:S04]  /*03a0*/  LDG.E R19, desc[UR12][R4.64+-0xc] ;  /* 0xfffff40c04137981 */ /* 0x000f68000c1e1900 */
[----:B------:R-:W5:Y:S04]  /*03b0*/  LDG.E R18, desc[UR12][R4.64+-0x8] ;  /* 0xfffff80c04127981 */ /* 0x000f68000c1e1900 */
[----:B------:R-:W5:Y:S04]  /*03c0*/  LDG.E R17, desc[UR12][R4.64+-0x4] ;  /* 0xfffffc0c04117981 */ /* 0x000f68000c1e1900 */
[----:B------:R-:W5:Y:S04]  /*03d0*/  LDG.E R16, desc[UR12][R4.64] ;  /* 0x0000000c04107981 */ /* 0x000f68000c1e1900 */
[----:B------:R-:W5:Y:S01]  /*03e0*/  LDG.E R15, desc[UR12][R4.64+0x4] ;  /* 0x0000040c040f7981 */ /* 0x000f62000c1e1900 */
[----:B--2---:R-:W-:-:S04]  /*03f0*/  FSETP.GT.AND P1, PT, R24, R21, PT ;  /* 0x000000151800720b */ /* 0x004fc80003f24000 */
[----:B------:R-:W-:Y:S02]  /*0400*/  FSEL R24, R24, R21, P1 ;  /* 0x0000001518187208 */ /* 0x000fe40000800000 */
[----:B------:R-:W2:Y:S02]  /*0410*/  LDG.E R21, desc[UR12][R4.64+0x8] ;  /* 0x0000080c04157981 */ /* 0x000ea4000c1e1900 */
[----:B---3--:R-:W-:-:S04]  /*0420*/  FSETP.GT.AND P1, PT, R27, R24, PT ;  /* 0x000000181b00720b */ /* 0x008fc80003f24000 */
[----:B------:R-:W-:Y:S02]  /*0430*/  FSEL R26, R27, R24, P1 ;  /* 0x000000181b1a7208 */ /* 0x000fe40000800000 */
[----:B------:R-:W3:Y:S02]  /*0440*/  LDG.E R24, desc[UR12][R4.64+0xc] ;  /* 0x00000c0c04187981 */ /* 0x000ee4000c1e1900 */
[----:B----4-:R-:W-:-:S04]  /*0450*/  FSETP.GT.AND P1, PT, R23, R26, PT ;  /* 0x0000001a1700720b */ /* 0x010fc80003f24000 */
[----:B------:R-:W-:Y:S02]  /*0460*/  FSEL R27, R23, R26, P1 ;  /* 0x0000001a171b7208 */ /* 0x000fe40000800000 */
[----:B------:R-:W4:Y:S02]  /*0470*/  LDG.E R23, desc[UR12][R4.64+0x10] ;  /* 0x0000100c04177981 */ /* 0x000f24000c1e1900 */
[CC--:B-----5:R-:W-:Y:S02]  /*0480*/  FSETP.GT.AND P1, PT, R22.reuse, R27.reuse, PT ;  /* 0x0000001b1600720b */ /* 0x0e0fe40003f24000 */
[----:B------:R-:W5:Y:S02]  /*0490*/  LDG.E R26, desc[UR12][R4.64+0x1c] ;  /* 0x00001c0c041a7981 */ /* 0x000f64000c1e1900 */
[----:B------:R-:W-:Y:S02]  /*04a0*/  FSEL R27, R22, R27, P1 ;  /* 0x0000001b161b7208 */ /* 0x000fe40000800000 */
[----:B------:R-:W5:Y:S02]  /*04b0*/  LDG.E R22, desc[UR12][R4.64+0x14] ;  /* 0x0000140c04167981 */ /* 0x000f64000c1e1900 */
[----:B------:R-:W-:-:S04]  /*04c0*/  FSETP.GT.AND P1, PT, R20, R27, PT ;  /* 0x0000001b1400720b */ /* 0x000fc80003f24000 */
[----:B------:R-:W-:Y:S02]  /*04d0*/  FSEL R28, R20, R27, P1 ;  /* 0x0000001b141c7208 */ /* 0x000fe40000800000 */
[----:B------:R-:W5:Y:S02]  /*04e0*/  LDG.E R20, desc[UR12][R4.64+0x18] ;  /* 0x0000180c04147981 */ /* 0x000f64000c1e1900 */
[----:B------:R-:W-:-:S04]  /*04f0*/  FSETP.GT.AND P1, PT, R19, R28, PT ;  /* 0x0000001c1300720b */ /* 0x000fc80003f24000 */
[----:B------:R-:W-:-:S04]  /*0500*/  FSEL R19, R19, R28, P1 ;  /* 0x0000001c13137208 */ /* 0x000fc80000800000 */
[----:B------:R-:W-:-:S04]  /*0510*/  FSETP.GT.AND P1, PT, R18, R19, PT ;  /* 0x000000131200720b */ /* 0x000fc80003f24000 */
[----:B------:R-:W-:-:S04]  /*0520*/  FSEL R18, R18, R19, P1 ;  /* 0x0000001312127208 */ /* 0x000fc80000800000 */
[----:B------:R-:W-:-:S04]  /*0530*/  FSETP.GT.AND P1, PT, R17, R18, PT ;  /* 0x000000121100720b */ /* 0x000fc80003f24000 */
[----:B------:R-:W-:-:S04]  /*0540*/  FSEL R17, R17, R18, P1 ;  /* 0x0000001211117208 */ /* 0x000fc80000800000 */
[----:B------:R-:W-:-:S04]  /*0550*/  FSETP.GT.AND P1, PT, R16, R17, PT ;  /* 0x000000111000720b */ /* 0x000fc80003f24000 */
[----:B------:R-:W-:-:S04]  /*0560*/  FSEL R16, R16, R17, P1 ;  /* 0x0000001110107208 */ /* 0x000fc80000800000 */
[----:B------:R-:W-:-:S04]  /*0570*/  FSETP.GT.AND P1, PT, R15, R16, PT ;  /* 0x000000100f00720b */ /* 0x000fc80003f24000 */
[----:B------:R-:W-:Y:S02]  /*0580*/  FSEL R16, R15, R16, P1 ;  /* 0x000000100f107208 */ /* 0x000fe40000800000 */
[----:B------:R-:W-:-:S04]  /*0590*/  IADD3 R10, PT, PT, R10, 0x10, RZ ;  /* 0x000000100a0a7810 */ /* 0x000fc80007ffe0ff */
[----:B------:R-:W-:Y:S01]  /*05a0*/  ISETP.NE.AND P2, PT, R10, RZ, PT ;  /* 0x000000ff0a00720c */ /* 0x000fe20003f45270 */
[----:B------:R-:W-:Y:S01]  /*05b0*/  VIADD R6, R6, 0x10 ;  /* 0x0000001006067836 */ /* 0x000fe20000000000 */
[----:B------:R-:W-:Y:S02]  /*05c0*/  IADD3 R13, PT, PT, R13, 0x10, RZ ;  /* 0x000000100d0d7810 */ /* 0x000fe40007ffe0ff */
[----:B--2---:R-:W-:-:S04]  /*05d0*/  FSETP.GT.AND P1, PT, R21, R16, PT ;  /* 0x000000101500720b */ /* 0x004fc80003f24000 */
[----:B------:R-:W-:-:S04]  /*05e0*/  FSEL R21, R21, R16, P1 ;  /* 0x0000001015157208 */ /* 0x000fc80000800000 */
[----:B---3--:R-:W-:-:S04]  /*05f0*/  FSETP.GT.AND P1, PT, R24, R21, PT ;  /* 0x000000151800720b */ /* 0x008fc80003f24000 */
[----:B------:R-:W-:-:S04]  /*0600*/  FSEL R24, R24, R21, P1 ;  /* 0x0000001518187208 */ /* 0x000fc80000800000 */
[----:B----4-:R-:W-:-:S04]  /*0610*/  FSETP.GT.AND P1, PT, R23, R24, PT ;  /* 0x000000181700720b */ /* 0x010fc80003f24000 */
[----:B------:R-:W-:-:S04]  /*0620*/  FSEL R23, R23, R24, P1 ;  /* 0x0000001817177208 */ /* 0x000fc80000800000 */
[----:B-----5:R-:W-:-:S04]  /*0630*/  FSETP.GT.AND P1, PT, R22, R23, PT ;  /* 0x000000171600720b */ /* 0x020fc80003f24000 */
[----:B------:R-:W-:-:S04]  /*0640*/  FSEL R23, R22, R23, P1 ;  /* 0x0000001716177208 */ /* 0x000fc80000800000 */
[----:B------:R-:W-:-:S04]  /*0650*/  FSETP.GT.AND P1, PT, R20, R23, PT ;  /* 0x000000171400720b */ /* 0x000fc80003f24000 */
[----:B------:R-:W-:-:S04]  /*0660*/  FSEL R21, R20, R23, P1 ;  /* 0x0000001714157208 */ /* 0x000fc80000800000 */
[----:B------:R-:W-:-:S04]  /*0670*/  FSETP.GT.AND P1, PT, R26, R21, PT ;  /* 0x000000151a00720b */ /* 0x000fc80003f24000 */
[----:B------:R-:W-:Y:S01]  /*0680*/  FSEL R21, R26, R21, P1 ;  /* 0x000000151a157208 */ /* 0x000fe20000800000 */
[----:B------:R-:W-:Y:S08]  /*0690*/  @P2 BRA `(.L_x_5) ;  /* 0xfffffffc00282947 */ /* 0x000ff0000383ffff */
.L_x_4:
[----:B------:R-:W-:Y:S05]  /*06a0*/  BSYNC.RECONVERGENT B1 ;  /* 0x0000000000017941 */ /* 0x000fea0003800200 */
.L_x_3:
[----:B------:R-:W-:Y:S05]  /*06b0*/  @!P0 BRA `(.L_x_2) ;  /* 0x0000000400148947 */ /* 0x000fea0003800000 */
[----:B------:R-:W-:Y:S01]  /*06c0*/  ISETP.GE.U32.AND P1, PT, R25, 0x8, PT ;  /* 0x000000081900780c */ /* 0x000fe20003f26070 */
[----:B------:R-:W-:Y:S01]  /*06d0*/  BSSY.RECONVERGENT B1, `(.L_x_6) ;  /* 0x0000020000017945 */ /* 0x000fe20003800200 */
[----:B------:R-:W-:-:S04]  /*06e0*/  LOP3.LUT R10, R14, 0x7, RZ, 0xc0, !PT ;  /* 0x000000070e0a7812 */ /* 0x000fc800078ec0ff */
[----:B------:R-:W-:-:S07]  /*06f0*/  ISETP.NE.AND P0, PT, R10, RZ, PT ;  /* 0x000000ff0a00720c */ /* 0x000fce0003f05270 */
[----:B------:R-:W-:Y:S06]  /*0700*/  @!P1 BRA `(.L_x_7) ;  /* 0x0000000000709947 */ /* 0x000fec0003800000 */
[----:B------:R-:W0:Y:S01]  /*0710*/  LDC.64 R2, c[0x0][0x380] ;  /* 0x0000e000ff027b82 */ /* 0x000e220000000a00 */
[----:B------:R-:W-:-:S04]  /*0720*/  IMAD R5, R9, R12, R6 ;  /* 0x0000000c09057224 */ /* 0x000fc800078e0206 */
[----:B0-----:R-:W-:-:S05]  /*0730*/  IMAD.WIDE R2, R5, 0x4, R2 ;  /* 0x0000000405027825 */ /* 0x001fca00078e0202 */
[----:B------:R-:W2:Y:S04]  /*0740*/  LDG.E R4, desc[UR12][R2.64] ;  /* 0x0000000c02047981 */ /* 0x000ea8000c1e1900 */
[----:B------:R-:W3:Y:S04]  /*0750*/  LDG.E R5, desc[UR12][R2.64+0x4] ;  /* 0x0000040c02057981 */ /* 0x000ee8000c1e1900 */
[----:B------:R-:W4:Y:S04]  /*0760*/  LDG.E R13, desc[UR12][R2.64+0x8] ;  /* 0x0000080c020d7981 */ /* 0x000f28000c1e1900 */
[----:B------:R-:W5:Y:S04]  /*0770*/  LDG.E R15, desc[UR12][R2.64+0xc] ;  /* 0x00000c0c020f7981 */ /* 0x000f68000c1e1900 */
[----:B------:R-:W5:Y:S04]  /*0780*/  LDG.E R17, desc[UR12][R2.64+0x10] ;  /* 0x0000100c02117981 */ /* 0x000f68000c1e1900 */
[----:B------:R-:W5:Y:S04]  /*0790*/  LDG.E R19, desc[UR12][R2.64+0x14] ;  /* 0x0000140c02137981 */ /* 0x000f68000c1e1900 */
[----:B------:R-:W5:Y:S04]  /*07a0*/  LDG.E R23, desc[UR12][R2.64+0x18] ;  /* 0x0000180c02177981 */ /* 0x000f68000c1e1900 */
[----:B------:R-:W5:Y:S01]  /*07b0*/  LDG.E R25, desc[UR12][R2.64+0x1c] ;  /* 0x00001c0c02197981 */ /* 0x000f62000c1e1900 */
[----:B------:R-:W-:-:S02]  /*07c0*/  IADD3 R6, PT, PT, R6, 0x8, RZ ;  /* 0x0000000806067810 */ /* 0x000fc40007ffe0ff */
        /* <DEDUP_REMOVED lines=15> */
[----:B------:R-:W-:-:S09]  /*08c0*/  FSEL R21, R25, R4, P1 ;  /* 0x0000000419157208 */ /* 0x000fd20000800000 */
.L_x_7:
[----:B------:R-:W-:Y:S05]  /*08d0*/  BSYNC.RECONVERGENT B1 ;  /* 0x0000000000017941 */ /* 0x000fea0003800200 */
.L_x_6:
        /* <DEDUP_REMOVED lines=12> */
[----:B------:R-:W5:Y:S01]  /*09a0*/  LDG.E R15, desc[UR12][R2.64+0xc] ;  /* 0x00000c0c020f7981 */ /* 0x000f62000c1e1900 */
[----:B------:R-:W-:Y:S01]  /*09b0*/  VIADD R6, R6, 0x4 ;  /* 0x0000000406067836 */ /* 0x000fe20000000000 */
[----:B--2---:R-:W-:-:S04]  /*09c0*/  FSETP.GT.AND P1, PT, R4, R21, PT ;  /* 0x000000150400720b */ /* 0x004fc80003f24000 */
[----:B------:R-:W-:-:S04]  /*09d0*/  FSEL R4, R4, R21, P1 ;  /* 0x0000001504047208 */ /* 0x000fc80000800000 */
[----:B---3--:R-:W-:-:S04]  /*09e0*/  FSETP.GT.AND P1, PT, R5, R4, PT ;  /* 0x000000040500720b */ /* 0x008fc80003f24000 */
[----:B------:R-:W-:-:S04]  /*09f0*/  FSEL R4, R5, R4, P1 ;  /* 0x0000000405047208 */ /* 0x000fc80000800000 */
[----:B----4-:R-:W-:-:S04]  /*0a00*/  FSETP.GT.AND P1, PT, R13, R4, PT ;  /* 0x000000040d00720b */ /* 0x010fc80003f24000 */
[----:B------:R-:W-:-:S04]  /*0a10*/  FSEL R4, R13, R4, P1 ;  /* 0x000000040d047208 */ /* 0x000fc80000800000 */
[----:B-----5:R-:W-:-:S04]  /*0a20*/  FSETP.GT.AND P1, PT, R15, R4, PT ;  /* 0x000000040f00720b */ /* 0x020fc80003f24000 */
[----:B------:R-:W-:-:S09]  /*0a30*/  FSEL R21, R15, R4, P1 ;  /* 0x000000040f157208 */ /* 0x000fd20000800000 */
.L_x_9:
[----:B------:R-:W-:Y:S05]  /*0a40*/  BSYNC.RECONVERGENT B1 ;  /* 0x0000000000017941 */ /* 0x000fea0003800200 */
.L_x_8:
[----:B------:R-:W-:Y:S05]  /*0a50*/  @!P0 BRA `(.L_x_2) ;  /* 0x00000000002c8947 */ /* 0x000fea0003800000 */
[----:B------:R-:W0:Y:S01]  /*0a60*/  LDC.64 R4, c[0x0][0x380] ;  /* 0x0000e000ff047b82 */ /* 0x000e220000000a00 */
[----:B------:R-:W-:Y:S01]  /*0a70*/  IMAD R13, R9, R12, R6 ;  /* 0x0000000c090d7224 */ /* 0x000fe200078e0206 */
[----:B------:R-:W-:-:S07]  /*0a80*/  IADD3 R14, PT, PT, -R14, RZ, RZ ;  /* 0x000000ff0e0e7210 */ /* 0x000fce0007ffe1ff */
.L_x_10:
[----:B0-----:R-:W-:-:S06]  /*0a90*/  IMAD.WIDE R2, R13, 0x4, R4 ;  /* 0x000000040d027825 */ /* 0x001fcc00078e0204 */
[----:B------:R-:W2:Y:S01]  /*0aa0*/  LDG.E R2, desc[UR12][R2.64] ;  /* 0x0000000c02027981 */ /* 0x000ea2000c1e1900 */
[----:B------:R-:W-:Y:S01]  /*0ab0*/  IADD3 R14, PT, PT, R14, 0x1, RZ ;  /* 0x000000010e0e7810 */ /* 0x000fe20007ffe0ff */
[----:B------:R-:W-:-:S03]  /*0ac0*/  VIADD R13, R13, 0x1 ;  /* 0x000000010d0d7836 */ /* 0x000fc60000000000 */
[----:B------:R-:W-:Y:S02]  /*0ad0*/  ISETP.NE.AND P1, PT, R14, RZ, PT ;  /* 0x000000ff0e00720c */ /* 0x000fe40003f25270 */
[----:B--2---:R-:W-:-:S04]  /*0ae0*/  FSETP.GT.AND P0, PT, R2, R21, PT ;  /* 0x000000150200720b */ /* 0x004fc80003f04000 */
[----:B------:R-:W-:-:S07]  /*0af0*/  FSEL R21, R2, R21, P0 ;  /* 0x0000001502157208 */ /* 0x000fce0000000000 */
[----:B------:R-:W-:Y:S05]  /*0b00*/  @P1 BRA `(.L_x_10) ;  /* 0xfffffffc00e01947 */ /* 0x000fea000383ffff */
.L_x_2:
[----:B------:R-:W-:Y:S05]  /*0b10*/  BSYNC.RECONVERGENT B0 ;  /* 0x0000000000007941 */ /* 0x000fea0003800200 */
.L_x_1:
[----:B------:R-:W0:Y:S01]  /*0b20*/  S2UR UR5, SR_CgaCtaId ;  /* 0x00000000000579c3 */ /* 0x000e220000008800 */
[----:B------:R-:W-:Y:S01]  /*0b30*/  UMOV UR4, 0x400 ;  /* 0x0000040000047882 */ /* 0x000fe20000000000 */
[----:B------:R-:W-:-:S06]  /*0b40*/  ISETP.GE.U32.AND P0, PT, R11, 0x2, PT ;  /* 0x000000020b00780c */ /* 0x000fcc0003f06070 */
[----:B------:R-:W1:Y:S01]  /*0b50*/  S2UR UR6, SR_CgaCtaId ;  /* 0x00000000000679c3 */ /* 0x000e620000008800 */
[----:B0-----:R-:W-:-:S03]  /*0b60*/  ULEA UR4, UR5, UR4, 0x18 ;  /* 0x0000000405047291 */ /* 0x001fc6000f8ec0ff */
[----:B------:R-:W-:-:S03]  /*0b70*/  UMOV UR5, 0x400 ;  /* 0x0000040000057882 */ /* 0x000fc60000000000 */
[----:B------:R-:W-:Y:S01]  /*0b80*/  LEA R10, R0, UR4, 0x2 ;  /* 0x00000004000a7c11 */ /* 0x000fe2000f8e10ff */
[----:B-1----:R-:W-:-:S04]  /*0b90*/  ULEA UR5, UR6, UR5, 0x18 ;  /* 0x0000000506057291 */ /* 0x002fc8000f8ec0ff */
[----:B------:R0:W-:Y:S01]  /*0ba0*/  STS [R10], R21 ;  /* 0x000000150a007388 */ /* 0x0001e20000000800 */
[----:B------:R-:W-:Y:S06]  /*0bb0*/  BAR.SYNC.DEFER_BLOCKING 0x0 ;  /* 0x0000000000007b1d */ /* 0x000fec0000010000 */
[----:B------:R-:W-:Y:S05]  /*0bc0*/  @!P0 BRA `(.L_x_11) ;  /* 0x00000000003c8947 */ /* 0x000fea0003800000 */
[----:B------:R-:W-:-:S07]  /*0bd0*/  HFMA2 R3, -RZ, RZ, 0, 5.9604644775390625e-08 ;  /* 0x00000001ff037431 */ /* 0x000fce00000001ff */
.L_x_12:
[----:B------:R-:W-:Y:S02]  /*0be0*/  SHF.L.U32 R6, R3, 0x1, RZ ;  /* 0x0000000103067819 */ /* 0x000fe400000006ff */
[----:B------:R-:W-:-:S03]  /*0bf0*/  IADD3 R2, PT, PT, R0, R3, RZ ;  /* 0x0000000300027210 */ /* 0x000fc60007ffe0ff */
[----:B------:R-:W-:-:S05]  /*0c00*/  VIADD R5, R6, 0x3ff ;  /* 0x000003ff06057836 */ /* 0x000fca0000000000 */
[----:B------:R-:W-:-:S04]  /*0c10*/  LOP3.LUT P0, RZ, R5, R0, RZ, 0xc0, !PT ;  /* 0x0000000005ff7212 */ /* 0x000fc8000780c0ff */
[----:B------:R-:W-:-:S13]  /*0c20*/  ISETP.GE.U32.OR P0, PT, R2, R11, P0 ;  /* 0x0000000b0200720c */ /* 0x000fda0000706470 */
[----:B------:R-:W-:Y:S01]  /*0c30*/  @!P0 LEA R4, R3, R10, 0x2 ;  /* 0x0000000a03048211 */ /* 0x000fe200078e10ff */
[----:B------:R-:W-:Y:S04]  /*0c40*/  @!P0 LDS R2, [R10] ;  /* 0x000000000a028984 */ /* 0x000fe80000000800 */
[----:B------:R-:W1:Y:S02]  /*0c50*/  @!P0 LDS R3, [R4] ;  /* 0x0000000004038984 */ /* 0x000e640000000800 */
[----:B-1----:R-:W-:Y:S01]  /*0c60*/  @!P0 FMNMX R5, R2, R3, !PT ;  /* 0x0000000302058209 */ /* 0x002fe20007800000 */
[----:B------:R-:W-:-:S04]  /*0c70*/  IMAD.MOV.U32 R3, RZ, RZ, R6 ;  /* 0x000000ffff037224 */ /* 0x000fc800078e0006 */
[----:B------:R1:W-:Y:S01]  /*0c80*/  @!P0 STS [R10], R5 ;  /* 0x000000050a008388 */ /* 0x0003e20000000800 */
[----:B------:R-:W-:Y:S01]  /*0c90*/  BAR.SYNC.DEFER_BLOCKING 0x0 ;  /* 0x0000000000007b1d */ /* 0x000fe20000010000 */
[----:B------:R-:W-:-:S13]  /*0ca0*/  ISETP.GE.U32.AND P0, PT, R6, R11, PT ;  /* 0x0000000b0600720c */ /* 0x000fda0003f06070 */
[----:B-1----:R-:W-:Y:S05]  /*0cb0*/  @!P0 BRA `(.L_x_12) ;  /* 0xfffffffc00c88947 */ /* 0x002fea000383ffff */
.L_x_11:
[----:B------:R-:W-:Y:S01]  /*0cc0*/  ISETP.GE.AND P0, PT, R8, R7, PT ;  /* 0x000000070800720c */ /* 0x000fe20003f06270 */
[----:B------:R-:W1:Y:S01]  /*0cd0*/  LDS R6, [UR5] ;  /* 0x00000005ff067984 */ /* 0x000e620008000800 */
[----:B------:R-:W-:Y:S01]  /*0ce0*/  BSSY.RECONVERGENT B0, `(.L_x_13) ;  /* 0x00000d8000007945 */ /* 0x000fe20003800200 */
[----:B------:R-:W-:Y:S01]  /*0cf0*/  MOV R25, RZ ;  /* 0x000000ff00197202 */ /* 0x000fe20000000f00 */
[----:B------:R-:W-:Y:S09]  /*0d00*/  BAR.SYNC.DEFER_BLOCKING 0x0 ;  /* 0x0000000000007b1d */ /* 0x000ff20000010000 */
[----:B------:R-:W-:Y:S05]  /*0d10*/  @P0 BRA `(.L_x_14) ;  /* 0x0000000c00500947 */ /* 0x000fea0003800000 */
[C---:B------:R-:W-:Y:S01]  /*0d20*/  IMAD.IADD R2, R8.reuse, 0x1, -R7 ;  /* 0x0000000108027824 */ /* 0x040fe200078e0a07 */
[----:B------:R-:W-:Y:S01]  /*0d30*/  IADD3 R12, PT, PT, -R8, R7, RZ ;  /* 0x00000007080c7210 */ /* 0x000fe20007ffe1ff */
[----:B------:R-:W-:Y:S01]  /*0d40*/  BSSY.RECONVERGENT B1, `(.L_x_15) ;  /* 0x0000068000017945 */ /* 0x000fe20003800200 */
[----:B------:R-:W-:Y:S01]  /*0d50*/  HFMA2 R25, -RZ, RZ, 0, 0 ;  /* 0x00000000ff197431 */ /* 0x000fe200000001ff */
[----:B------:R-:W-:Y:S02]  /*0d60*/  MOV R14, R8 ;  /* 0x00000008000e7202 */ /* 0x000fe40000000f00 */
[----:B------:R-:W-:Y:S02]  /*0d70*/  ISETP.GT.U32.AND P0, PT, R2, -0x8, PT ;  /* 0xfffffff80200780c */ /* 0x000fe40003f04070 */
[----:B------:R-:W-:-:S04]  /*0d80*/  LOP3.LUT R26, R12, 0x7, RZ, 0xc0, !PT ;  /* 0x000000070c1a7812 */ /* 0x000fc800078ec0ff */
[----:B------:R-:W-:-:S07]  /*0d90*/  ISETP.NE.AND P1, PT, R26, RZ, PT ;  /* 0x000000ff1a00720c */ /* 0x000fce0003f25270 */
[----:B------:R-:W-:Y:S06]  /*0da0*/  @P0 BRA `(.L_x_16) ;  /* 0x0000000400840947 */ /* 0x000fec0003800000 */
[----:B------:R-:W2:Y:S01]  /*0db0*/  LDC.64 R2, c[0x0][0x380] ;  /* 0x0000e000ff027b82 */ /* 0x000ea20000000a00 */
[----:B------:R-:W3:Y:S01]  /*0dc0*/  LDCU UR4, c[0x0][0x394] ;  /* 0x00007280ff0477ac */ /* 0x000ee20008000800 */
[----:B------:R-:W-:Y:S02]  /*0dd0*/  LOP3.LUT R13, R12, 0xfffffff8, RZ, 0xc0, !PT ;  /* 0xfffffff80c0d7812 */ /* 0x000fe400078ec0ff */
[----:B------:R-:W-:Y:S02]  /*0de0*/  MOV R25, RZ ;  /* 0x000000ff00197202 */ /* 0x000fe40000000f00 */
[----:B------:R-:W-:Y:S01]  /*0df0*/  MOV R14, R8 ;  /* 0x00000008000e7202 */ /* 0x000fe20000000f00 */
[----:B------:R-:W-:Y:S02]  /*0e00*/  IMAD.MOV R13, RZ, RZ, -R13 ;  /* 0x000000ffff0d7224 */ /* 0x000fe400078e0a0d */
[----:B---3--:R-:W-:Y:S01]  /*0e10*/  IMAD R15, R9, UR4, R8 ;  /* 0x00000004090f7c24 */ /* 0x008fe2000f8e0208 */
[----:B--2---:R-:W-:-:S05]  /*0e20*/  IADD3 R2, P0, PT, R2, 0x10, RZ ;  /* 0x0000001002027810 */ /* 0x004fca0007f1e0ff */
[----:B------:R-:W-:-:S08]  /*0e30*/  IMAD.X R3, RZ, RZ, R3, P0 ;  /* 0x000000ffff037224 */ /* 0x000fd000000e0603 */
.L_x_17:
[----:B------:R-:W-:-:S05]  /*0e40*/  IMAD.WIDE R4, R15, 0x4, R2 ;  /* 0x000000040f047825 */ /* 0x000fca00078e0202 */
[----:B------:R-:W1:Y:S04]  /*0e50*/  LDG.E R17, desc[UR12][R4.64+-0x10] ;  /* 0xfffff00c04117981 */ /* 0x000e68000c1e1900 */
[----:B------:R-:W2:Y:S04]  /*0e60*/  LDG.E R29, desc[UR12][R4.64+-0xc] ;  /* 0xfffff40c041d7981 */ /* 0x000ea8000c1e1900 */
[----:B------:R-:W3:Y:S01]  /*0e70*/  LDG.E R27, desc[UR12][R4.64+-0x8] ;  /* 0xfffff80c041b7981 */ /* 0x000ee2000c1e1900 */
[----:B------:R-:W-:-:S03]  /*0e80*/  HFMA2 R16, -RZ, RZ, 0.96630859375, -0.0022525787353515625 ;  /* 0x3bbb989dff107431 */ /* 0x000fc600000001ff */
[----:B------:R-:W4:Y:S04]  /*0e90*/  LDG.E R23, desc[UR12][R4.64+-0x4] ;  /* 0xfffffc0c04177981 */ /* 0x000f28000c1e1900 */
[----:B0-----:R-:W5:Y:S01]  /*0ea0*/  LDG.E R21, desc[UR12][R4.64] ;  /* 0x0000000c04157981 */ /* 0x001f62000c1e1900 */
[----:B-1----:R-:W-:Y:S01]  /*0eb0*/  FADD R19, -R6, R17 ;  /* 0x0000001106137221 */ /* 0x002fe20000000100 */
[----:B------:R-:W-:-:S03]  /*0ec0*/  MOV R17, 0x437c0000 ;  /* 0x437c000000117802 */ /* 0x000fc60000000f00 */
[----:B------:R-:W-:-:S04]  /*0ed0*/  FFMA.SAT R18, R19, R16, 0.5 ;  /* 0x3f00000013127423 */ /* 0x000fc80000002010 */
[----:B------:R-:W-:-:S04]  /*0ee0*/  FFMA.RM R18, R18, R17, 12582913 ;  /* 0x4b40000112127423 */ /* 0x000fc80000004011 */
[----:B------:R-:W-:-:S04]  /*0ef0*/  FADD R20, R18, -12583039 ;  /* 0xcb40007f12147421 */ /* 0x000fc80000000000 */
[----:B------:R-:W-:-:S04]  /*0f00*/  FFMA R20, R19, 1.4426950216293334961, -R20 ;  /* 0x3fb8aa3b13147823 */ /* 0x000fc80000000814 */
[----:B------:R-:W-:Y:S02]  /*0f10*/  FFMA R20, R19, 1.925963033500011079e-08, R20 ;  /* 0x32a5706013147823 */ /* 0x000fe40000000014 */
[----:B------:R-:W5:Y:S04]  /*0f20*/  LDG.E R19, desc[UR12][R4.64+0x4] ;  /* 0x0000040c04137981 */ /* 0x000f68000c1e1900 */
[----:B------:R-:W0:Y:S01]  /*0f30*/  MUFU.EX2 R20, R20 ;  /* 0x0000001400147308 */ /* 0x000e220000000800 */
[----:B------:R-:W-:Y:S02]  /*0f40*/  IMAD.SHL.U32 R18, R18, 0x800000, RZ ;  /* 0x0080000012127824 */ /* 0x000fe400078e00ff */
[C---:B--2---:R-:W-:Y:S01]  /*0f50*/  FADD R29, -R6.reuse, R29 ;  /* 0x0000001d061d7221 */ /* 0x044fe20000000100 */
[----:B---3--:R-:W-:Y:S01]  /*0f60*/  FADD R27, -R6, R27 ;  /* 0x0000001b061b7221 */ /* 0x008fe20000000100 */
[----:B0-----:R-:W-:-:S02]  /*0f70*/  FFMA R25, R18, R20, R25 ;  /* 0x0000001412197223 */ /* 0x001fc40000000019 */
[----:B------:R-:W-:-:S04]  /*0f80*/  FFMA.SAT R18, R29, R16, 0.5 ;  /* 0x3f0000001d127423 */ /* 0x000fc80000002010 */
[----:B------:R-:W-:-:S04]  /*0f90*/  FFMA.RM R18, R18, R17, 12582913 ;  /* 0x4b40000112127423 */ /* 0x000fc80000004011 */
[----:B------:R-:W-:-:S04]  /*0fa0*/  FADD R22, R18, -12583039 ;  /* 0xcb40007f12167421 */ /* 0x000fc80000000000 */
[----:B------:R-:W-:-:S04]  /*0fb0*/  FFMA R22, R29, 1.4426950216293334961, -R22 ;  /* 0x3fb8aa3b1d167823 */ /* 0x000fc80000000816 */
[----:B------:R-:W-:Y:S01]  /*0fc0*/  FFMA R24, R29, 1.925963033500011079e-08, R22 ;  /* 0x32a570601d187823 */ /* 0x000fe20000000016 */
[----:B------:R-:W-:-:S04]  /*0fd0*/  FFMA.SAT R22, R27, R16, 0.5 ;  /* 0x3f0000001b167423 */ /* 0x000fc80000002010 */
[----:B------:R-:W-:-:S04]  /*0fe0*/  FFMA.RM R20, R22, R17, 12582913 ;  /* 0x4b40000116147423 */ /* 0x000fc80000004011 */
[----:B------:R-:W-:Y:S01]  /*0ff0*/  FADD R22, R20, -12583039 ;  /* 0xcb40007f14167421 */ /* 0x000fe20000000000 */
[----:B------:R-:W0:Y:S03]  /*1000*/  MUFU.EX2 R24, R24 ;  /* 0x0000001800187308 */ /* 0x000e260000000800 */
[----:B------:R-:W-:-:S04]  /*1010*/  FFMA R22, R27, 1.4426950216293334961, -R22 ;  /* 0x3fb8aa3b1b167823 */ /* 0x000fc80000000816 */
[----:B------:R-:W-:Y:S01]  /*1020*/  FFMA R22, R27, 1.925963033500011079e-08, R22 ;  /* 0x32a570601b167823 */ /* 0x000fe20000000016 */
[----:B------:R-:W-:-:S05]  /*1030*/  SHF.L.U32 R18, R18, 0x17, RZ ;  /* 0x0000001712127819 */ /* 0x000fca00000006ff */
[----:B------:R-:W1:Y:S01]  /*1040*/  MUFU.EX2 R22, R22 ;  /* 0x0000001600167308 */ /* 0x000e620000000800 */
[----:B----4-:R-:W-:Y:S01]  /*1050*/  FADD R23, -R6, R23 ;  /* 0x0000001706177221 */ /* 0x010fe20000000100 */
[----:B0-----:R-:W-:-:S03]  /*1060*/  FFMA R27, R18, R24, R25 ;  /* 0x00000018121b7223 */ /* 0x001fc60000000019 */
[-C--:B------:R-:W-:Y:S01]  /*1070*/  FFMA.SAT R18, R23, R16.reuse, 0.5 ;  /* 0x3f00000017127423 */ /* 0x080fe20000002010 */
[----:B------:R-:W-:Y:S01]  /*1080*/  SHF.L.U32 R20, R20, 0x17, RZ ;  /* 0x0000001714147819 */ /* 0x000fe200000006ff */
[----:B-----5:R-:W-:Y:S02]  /*1090*/  FADD R25, -R6, R21 ;  /* 0x0000001506197221 */ /* 0x020fe40000000100 */
[----:B------:R-:W-:Y:S02]  /*10a0*/  FFMA.RM R18, R18, R17, 12582913 ;  /* 0x4b40000112127423 */ /* 0x000fe40000004011 */
[----:B------:R-:W-:Y:S01]  /*10b0*/  FFMA.SAT R28, R25, R16, 0.5 ;  /* 0x3f000000191c7423 */ /* 0x000fe20000002010 */
[----:B-1----:R-:W-:Y:S01]  /*10c0*/  FFMA R21, R20, R22, R27 ;  /* 0x0000001614157223 */ /* 0x002fe2000000001b */
[----:B------:R-:W-:-:S04]  /*10d0*/  FADD R20, R18, -12583039 ;  /* 0xcb40007f12147421 */ /* 0x000fc80000000000 */
[----:B------:R-:W-:Y:S01]  /*10e0*/  FFMA R24, R23, 1.4426950216293334961, -R20 ;  /* 0x3fb8aa3b17187823 */ /* 0x000fe20000000814 */
[----:B------:R-:W-:-:S04]  /*10f0*/  FFMA.RM R20, R28, R17, 12582913 ;  /* 0x4b4000011c147423 */ /* 0x000fc80000004011 */
[----:B------:R-:W-:Y:S01]  /*1100*/  FADD R22, R20, -12583039 ;  /* 0xcb40007f14167421 */ /* 0x000fe20000000000 */
[----:B------:R-:W-:-:S03]  /*1110*/  FFMA R24, R23, 1.925963033500011079e-08, R24 ;  /* 0x32a5706017187823 */ /* 0x000fc60000000018 */
[----:B------:R-:W-:-:S04]  /*1120*/  FFMA R22, R25, 1.4426950216293334961, -R22 ;  /* 0x3fb8aa3b19167823 */ /* 0x000fc80000000816 */
[----:B------:R-:W-:Y:S02]  /*1130*/  FFMA R22, R25, 1.925963033500011079e-08, R22 ;  /* 0x32a5706019167823 */ /* 0x000fe40000000016 */
[----:B------:R-:W2:Y:S01]  /*1140*/  LDG.E R25, desc[UR12][R4.64+0xc] ;  /* 0x00000c0c04197981 */ /* 0x000ea2000c1e1900 */
[----:B------:R-:W-:-:S04]  /*1150*/  FADD R27, -R6, R19 ;  /* 0x00000013061b7221 */ /* 0x000fc80000000100 */
[----:B------:R-:W-:-:S04]  /*1160*/  FFMA.SAT R28, R27, R16, 0.5 ;  /* 0x3f0000001b1c7423 */ /* 0x000fc80000002010 */
[----:B------:R-:W-:-:S04]  /*1170*/  FFMA.RM R19, R28, R17, 12582913 ;  /* 0x4b4000011c137423 */ /* 0x000fc80000004011 */
[----:B------:R-:W-:-:S04]  /*1180*/  FADD R28, R19, -12583039 ;  /* 0xcb40007f131c7421 */ /* 0x000fc80000000000 */
[----:B------:R-:W-:-:S04]  /*1190*/  FFMA R28, R27, 1.4426950216293334961, -R28 ;  /* 0x3fb8aa3b1b1c7823 */ /* 0x000fc8000000081c */
[----:B------:R-:W-:Y:S02]  /*11a0*/  FFMA R23, R27, 1.925963033500011079e-08, R28 ;  /* 0x32a570601b177823 */ /* 0x000fe4000000001c */
[----:B------:R-:W3:Y:S01]  /*11b0*/  LDG.E R27, desc[UR12][R4.64+0x8] ;  /* 0x0000080c041b7981 */ /* 0x000ee2000c1e1900 */
[----:B------:R-:W0:Y:S08]  /*11c0*/  MUFU.EX2 R24, R24 ;  /* 0x0000001800187308 */ /* 0x000e300000000800 */
[----:B------:R-:W1:Y:S01]  /*11d0*/  MUFU.EX2 R22, R22 ;  /* 0x0000001600167308 */ /* 0x000e620000000800 */
[----:B------:R-:W-:-:S02]  /*11e0*/  IMAD.SHL.U32 R18, R18, 0x800000, RZ ;  /* 0x0080000012127824 */ /* 0x000fc400078e00ff */
[----:B------:R-:W-:-:S05]  /*11f0*/  VIADD R13, R13, 0x8 ;  /* 0x000000080d0d7836 */ /* 0x000fca0000000000 */
[----:B------:R-:W4:Y:S01]  /*1200*/  MUFU.EX2 R23, R23 ;  /* 0x0000001700177308 */ /* 0x000f220000000800 */
[----:B------:R-:W-:Y:S01]  /*1210*/  SHF.L.U32 R20, R20, 0x17, RZ ;  /* 0x0000001714147819 */ /* 0x000fe200000006ff */
[----:B0-----:R-:W-:Y:S01]  /*1220*/  FFMA R21, R18, R24, R21 ;  /* 0x0000001812157223 */ /* 0x001fe20000000015 */
[----:B------:R-:W-:Y:S02]  /*1230*/  ISETP.NE.AND P0, PT, R13, RZ, PT ;  /* 0x000000ff0d00720c */ /* 0x000fe40003f05270 */
[----:B------:R-:W-:Y:S01]  /*1240*/  SHF.L.U32 R19, R19, 0x17, RZ ;  /* 0x0000001713137819 */ /* 0x000fe200000006ff */
[----:B-1----:R-:W-:-:S04]  /*1250*/  FFMA R20, R20, R22, R21 ;  /* 0x0000001614147223 */ /* 0x002fc80000000015 */
[----:B----4-:R-:W-:Y:S01]  /*1260*/  FFMA R19, R19, R23, R20 ;  /* 0x0000001713137223 */ /* 0x010fe20000000014 */
[----:B--2---:R-:W-:-:S04]  /*1270*/  FADD R25, -R6, R25 ;  /* 0x0000001906197221 */ /* 0x004fc80000000100 */
[----:B------:R-:W-:Y:S01]  /*1280*/  FFMA.SAT R29, R25, R16, 0.5 ;  /* 0x3f000000191d7423 */ /* 0x000fe20000002010 */
[----:B------:R-:W-:Y:S01]  /*1290*/  VIADD R14, R14, 0x8 ;  /* 0x000000080e0e7836 */ /* 0x000fe20000000000 */
[----:B------:R-:W-:Y:S01]  /*12a0*/  IADD3 R15, PT, PT, R15, 0x8, RZ ;  /* 0x000000080f0f7810 */ /* 0x000fe20007ffe0ff */
[----:B---3--:R-:W-:-:S04]  /*12b0*/  FADD R27, -R6, R27 ;  /* 0x0000001b061b7221 */ /* 0x008fc80000000100 */
[----:B------:R-:W-:-:S04]  /*12c0*/  FFMA.SAT R28, R27, R16, 0.5 ;  /* 0x3f0000001b1c7423 */ /* 0x000fc80000002010 */
[----:B------:R-:W-:-:S04]  /*12d0*/  FFMA.RM R16, R28, R17, 12582913 ;  /* 0x4b4000011c107423 */ /* 0x000fc80000004011 */
[----:B------:R-:W-:Y:S01]  /*12e0*/  FADD R28, R16, -12583039 ;  /* 0xcb40007f101c7421 */ /* 0x000fe20000000000 */
[----:B------:R-:W-:-:S03]  /*12f0*/  FFMA.RM R17, R29, R17, 12582913 ;  /* 0x4b4000011d117423 */ /* 0x000fc60000004011 */
[----:B------:R-:W-:-:S04]  /*1300*/  FFMA R28, R27, 1.4426950216293334961, -R28 ;  /* 0x3fb8aa3b1b1c7823 */ /* 0x000fc8000000081c */
[----:B------:R-:W-:Y:S01]  /*1310*/  FFMA R4, R27, 1.925963033500011079e-08, R28 ;  /* 0x32a570601b047823 */ /* 0x000fe2000000001c */
[----:B------:R-:W-:-:S04]  /*1320*/  FADD R28, R17, -12583039 ;  /* 0xcb40007f111c7421 */ /* 0x000fc80000000000 */
[C---:B------:R-:W-:Y:S01]  /*1330*/  FFMA R28, R25.reuse, 1.4426950216293334961, -R28 ;  /* 0x3fb8aa3b191c7823 */ /* 0x040fe2000000081c */
[----:B------:R-:W0:Y:S03]  /*1340*/  MUFU.EX2 R4, R4 ;  /* 0x0000000400047308 */ /* 0x000e260000000800 */
[----:B------:R-:W-:-:S06]  /*1350*/  FFMA R28, R25, 1.925963033500011079e-08, R28 ;  /* 0x32a57060191c7823 */ /* 0x000fcc000000001c */
[----:B------:R-:W1:Y:S01]  /*1360*/  MUFU.EX2 R28, R28 ;  /* 0x0000001c001c7308 */ /* 0x000e620000000800 */
[----:B------:R-:W-:Y:S02]  /*1370*/  SHF.L.U32 R16, R16, 0x17, RZ ;  /* 0x0000001710107819 */ /* 0x000fe400000006ff */
[----:B------:R-:W-:-:S03]  /*1380*/  SHF.L.U32 R17, R17, 0x17, RZ ;  /* 0x0000001711117819 */ /* 0x000fc600000006ff */
[----:B0-----:R-:W-:-:S04]  /*1390*/  FFMA R4, R16, R4, R19 ;  /* 0x0000000410047223 */ /* 0x001fc80000000013 */
[----:B-1----:R-:W-:Y:S01]  /*13a0*/  FFMA R25, R17, R28, R4 ;  /* 0x0000001c11197223 */ /* 0x002fe20000000004 */
[----:B------:R-:W-:Y:S06]  /*13b0*/  @P0 BRA `(.L_x_17) ;  /* 0xfffffff800a00947 */ /* 0x000fec000383ffff */
.L_x_16:
[----:B------:R-:W-:Y:S05]  /*13c0*/  BSYNC.RECONVERGENT B1 ;  /* 0x0000000000017941 */ /* 0x000fea0003800200 */
.L_x_15:
[----:B------:R-:W-:Y:S05]  /*13d0*/  @!P1 BRA `(.L_x_14) ;  /* 0x0000000400a09947 */ /* 0x000fea0003800000 */
[----:B------:R-:W-:Y:S01]  /*13e0*/  ISETP.GE.U32.AND P0, PT, R26, 0x4, PT ;  /* 0x000000041a00780c */ /* 0x000fe20003f06070 */
[----:B------:R-:W-:Y:S01]  /*13f0*/  BSSY.RECONVERGENT B1, `(.L_x_18) ;  /* 0x0000033000017945 */ /* 0x000fe20003800200 */
[----:B------:R-:W-:-:S04]  /*1400*/  LOP3.LUT R19, R12, 0x3, RZ, 0xc0, !PT ;  /* 0x000000030c137812 */ /* 0x000fc800078ec0ff */
[----:B------:R-:W-:-:S07]  /*1410*/  ISETP.NE.AND P1, PT, R19, RZ, PT ;  /* 0x000000ff1300720c */ /* 0x000fce0003f25270 */
[----:B------:R-:W-:Y:S06]  /*1420*/  @!P0 BRA `(.L_x_19) ;  /* 0x0000000000bc8947 */ /* 0x000fec0003800000 */
[----:B------:R-:W2:Y:S01]  /*1430*/  LDC.64 R16, c[0x0][0x380] ;  /* 0x0000e000ff107b82 */ /* 0x000ea20000000a00 */
[----:B------:R-:W3:Y:S02]  /*1440*/  LDCU UR4, c[0x0][0x394] ;  /* 0x00007280ff0477ac */ /* 0x000ee40008000800 */
[----:B---3--:R-:W-:-:S04]  /*1450*/  IMAD R3, R9, UR4, R14 ;  /* 0x0000000409037c24 */ /* 0x008fc8000f8e020e */
[----:B--2---:R-:W-:-:S05]  /*1460*/  IMAD.WIDE R16, R3, 0x4, R16 ;  /* 0x0000000403107825 */ /* 0x004fca00078e0210 */
[----:B------:R-:W0:Y:S04]  /*1470*/  LDG.E R3, desc[UR12][R16.64] ;  /* 0x0000000c10037981 */ /* 0x000e28000c1e1900 */
[----:B------:R-:W2:Y:S04]  /*1480*/  LDG.E R15, desc[UR12][R16.64+0x4] ;  /* 0x0000040c100f7981 */ /* 0x000ea8000c1e1900 */
[----:B------:R-:W3:Y:S04]  /*1490*/  LDG.E R5, desc[UR12][R16.64+0x8] ;  /* 0x0000080c10057981 */ /* 0x000ee8000c1e1900 */
[----:B------:R4:W5:Y:S01]  /*14a0*/  LDG.E R23, desc[UR12][R16.64+0xc] ;  /* 0x00000c0c10177981 */ /* 0x000962000c1e1900 */
[----:B------:R-:W-:-:S02]  /*14b0*/  HFMA2 R2, -RZ, RZ, 0.96630859375, -0.0022525787353515625 ;  /* 0x3bbb989dff027431 */ /* 0x000fc400000001ff */
[----:B------:R-:W-:Y:S01]  /*14c0*/  IMAD.MOV.U32 R13, RZ, RZ, 0x437c0000 ;  /* 0x437c0000ff0d7424 */ /* 0x000fe200078e00ff */
[----:B------:R-:W-:Y:S01]  /*14d0*/  IADD3 R14, PT, PT, R14, 0x4, RZ ;  /* 0x000000040e0e7810 */ /* 0x000fe20007ffe0ff */
[C---:B01----:R-:W-:Y:S01]  /*14e0*/  FADD R21, -R6.reuse, R3 ;  /* 0x0000000306157221 */ /* 0x043fe20000000100 */
[----:B--2---:R-:W-:-:S03]  /*14f0*/  FADD R15, -R6, R15 ;  /* 0x0000000f060f7221 */ /* 0x004fc60000000100 */
[-C--:B------:R-:W-:Y:S01]  /*1500*/  FFMA.SAT R4, R21, R2.reuse, 0.5 ;  /* 0x3f00000015047423 */ /* 0x080fe20000002002 */
[----:B------:R-:W-:-:S03]  /*1510*/  FFMA.SAT R20, R15, R2, 0.5 ;  /* 0x3f0000000f147423 */ /* 0x000fc60000002002 */
[-C--:B------:R-:W-:Y:S01]  /*1520*/  FFMA.RM R4, R4, R13.reuse, 12582913 ;  /* 0x4b40000104047423 */ /* 0x080fe2000000400d */
[----:B---3--:R-:W-:Y:S01]  /*1530*/  FADD R5, -R6, R5 ;  /* 0x0000000506057221 */ /* 0x008fe20000000100 */
[-C--:B------:R-:W-:Y:S02]  /*1540*/  FFMA.RM R3, R20, R13.reuse, 12582913 ;  /* 0x4b40000114037423 */ /* 0x080fe4000000400d */
[----:B------:R-:W-:Y:S01]  /*1550*/  FADD R18, R4, -12583039 ;  /* 0xcb40007f04127421 */ /* 0x000fe20000000000 */
[-C--:B----4-:R-:W-:Y:S01]  /*1560*/  FFMA.SAT R16, R5, R2.reuse, 0.5 ;  /* 0x3f00000005107423 */ /* 0x090fe20000002002 */
[----:B-----5:R-:W-:Y:S01]  /*1570*/  FADD R17, -R6, R23 ;  /* 0x0000001706117221 */ /* 0x020fe20000000100 */
[----:B------:R-:W-:Y:S01]  /*1580*/  FADD R20, R3, -12583039 ;  /* 0xcb40007f03147421 */ /* 0x000fe20000000000 */
[----:B------:R-:W-:Y:S01]  /*1590*/  FFMA R18, R21, 1.4426950216293334961, -R18 ;  /* 0x3fb8aa3b15127823 */ /* 0x000fe20000000812 */
[-C--:B------:R-:W-:Y:S01]  /*15a0*/  FFMA.RM R16, R16, R13.reuse, 12582913 ;  /* 0x4b40000110107423 */ /* 0x080fe2000000400d */
[----:B------:R-:W-:Y:S01]  /*15b0*/  FFMA.SAT R24, R17, R2, 0.5 ;  /* 0x3f00000011187423 */ /* 0x000fe20000002002 */
[----:B------:R-:W-:Y:S01]  /*15c0*/  FFMA R20, R15, 1.4426950216293334961, -R20 ;  /* 0x3fb8aa3b0f147823 */ /* 0x000fe20000000814 */
[----:B------:R-:W-:Y:S01]  /*15d0*/  FFMA R18, R21, 1.925963033500011079e-08, R18 ;  /* 0x32a5706015127823 */ /* 0x000fe20000000012 */
[----:B------:R-:W-:Y:S01]  /*15e0*/  FADD R22, R16, -12583039 ;  /* 0xcb40007f10167421 */ /* 0x000fe20000000000 */
[----:B------:R-:W-:Y:S01]  /*15f0*/  FFMA.RM R13, R24, R13, 12582913 ;  /* 0x4b400001180d7423 */ /* 0x000fe2000000400d */
[----:B------:R-:W-:Y:S01]  /*1600*/  FFMA R2, R15, 1.925963033500011079e-08, R20 ;  /* 0x32a570600f027823 */ /* 0x000fe20000000014 */
[----:B------:R-:W-:Y:S01]  /*1610*/  SHF.L.U32 R4, R4, 0x17, RZ ;  /* 0x0000001704047819 */ /* 0x000fe200000006ff */
[----:B------:R-:W-:Y:S01]  /*1620*/  FFMA R22, R5, 1.4426950216293334961, -R22 ;  /* 0x3fb8aa3b05167823 */ /* 0x000fe20000000816 */
[C---:B------:R-:W-:Y:S01]  /*1630*/  FADD R20, R13.reuse, -12583039 ;  /* 0xcb40007f0d147421 */ /* 0x040fe20000000000 */
[----:B------:R-:W0:Y:S01]  /*1640*/  MUFU.EX2 R18, R18 ;  /* 0x0000001200127308 */ /* 0x000e220000000800 */
[----:B------:R-:W-:Y:S01]  /*1650*/  SHF.L.U32 R13, R13, 0x17, RZ ;  /* 0x000000170d0d7819 */ /* 0x000fe200000006ff */
[----:B------:R-:W-:Y:S01]  /*1660*/  FFMA R22, R5, 1.925963033500011079e-08, R22 ;  /* 0x32a5706005167823 */ /* 0x000fe20000000016 */
[----:B------:R-:W-:-:S04]  /*1670*/  FFMA R20, R17, 1.4426950216293334961, -R20 ;  /* 0x3fb8aa3b11147823 */ /* 0x000fc80000000814 */
[----:B------:R-:W-:Y:S01]  /*1680*/  FFMA R17, R17, 1.925963033500011079e-08, R20 ;  /* 0x32a5706011117823 */ /* 0x000fe20000000014 */
[----:B------:R-:W1:Y:S01]  /*1690*/  MUFU.EX2 R2, R2 ;  /* 0x0000000200027308 */ /* 0x000e620000000800 */
[----:B------:R-:W-:Y:S01]  /*16a0*/  SHF.L.U32 R20, R3, 0x17, RZ ;  /* 0x0000001703147819 */ /* 0x000fe200000006ff */
[----:B------:R-:W-:-:S06]  /*16b0*/  IMAD.SHL.U32 R3, R16, 0x800000, RZ ;  /* 0x0080000010037824 */ /* 0x000fcc00078e00ff */
[----:B------:R-:W2:Y:S01]  /*16c0*/  MUFU.EX2 R22, R22 ;  /* 0x0000001600167308 */ /* 0x000ea20000000800 */
[----:B0-----:R-:W-:-:S07]  /*16d0*/  FFMA R25, R4, R18, R25 ;  /* 0x0000001204197223 */ /* 0x001fce0000000019 */
[----:B------:R-:W0:Y:S01]  /*16e0*/  MUFU.EX2 R17, R17 ;  /* 0x0000001100117308 */ /* 0x000e220000000800 */
[----:B-1----:R-:W-:-:S04]  /*16f0*/  FFMA R2, R20, R2, R25 ;  /* 0x0000000214027223 */ /* 0x002fc80000000019 */
[----:B--2---:R-:W-:-:S04]  /*1700*/  FFMA R2, R3, R22, R2 ;  /* 0x0000001603027223 */ /* 0x004fc80000000002 */
[----:B0-----:R-:W-:-:S07]  /*1710*/  FFMA R25, R13, R17, R2 ;  /* 0x000000110d197223 */ /* 0x001fce0000000002 */
.L_x_19:
[----:B------:R-:W-:Y:S05]  /*1720*/  BSYNC.RECONVERGENT B1 ;  /* 0x0000000000017941 */ /* 0x000fea0003800200 */
.L_x_18:
[----:B------:R-:W-:Y:S05]  /*1730*/  @!P1 BRA `(.L_x_14) ;  /* 0x0000000000c89947 */ /* 0x000fea0003800000 */
[----:B------:R-:W-:Y:S01]  /*1740*/  ISETP.NE.AND P0, PT, R19, 0x1, PT ;  /* 0x000000011300780c */ /* 0x000fe20003f05270 */
[----:B------:R-:W-:Y:S01]  /*1750*/  BSSY.RECONVERGENT B1, `(.L_x_20) ;  /* 0x000001f000017945 */ /* 0x000fe20003800200 */
[----:B------:R-:W-:-:S04]  /*1760*/  LOP3.LUT R12, R12, 0x1, RZ, 0xc0, !PT ;  /* 0x000000010c0c7812 */ /* 0x000fc800078ec0ff */
[----:B------:R-:W-:-:S07]  /*1770*/  ISETP.NE.U32.AND P1, PT, R12, 0x1, PT ;  /* 0x000000010c00780c */ /* 0x000fce0003f25070 */
[----:B------:R-:W-:Y:S06]  /*1780*/  @!P0 BRA `(.L_x_21) ;  /* 0x00000000006c8947 */ /* 0x000fec0003800000 */
[----:B------:R-:W2:Y:S01]  /*1790*/  LDC.64 R2, c[0x0][0x380] ;  /* 0x0000e000ff027b82 */ /* 0x000ea20000000a00 */
[----:B------:R-:W3:Y:S02]  /*17a0*/  LDCU UR4, c[0x0][0x394] ;  /* 0x00007280ff0477ac */ /* 0x000ee40008000800 */
[----:B---3--:R-:W-:-:S04]  /*17b0*/  IMAD R5, R9, UR4, R14 ;  /* 0x0000000409057c24 */ /* 0x008fc8000f8e020e */
[----:B--2---:R-:W-:-:S05]  /*17c0*/  IMAD.WIDE R2, R5, 0x4, R2 ;  /* 0x0000000405027825 */ /* 0x004fca00078e0202 */
[----:B------:R-:W1:Y:S04]  /*17d0*/  LDG.E R5, desc[UR12][R2.64] ;  /* 0x0000000c02057981 */ /* 0x000e68000c1e1900 */
[----:B------:R-:W2:Y:S01]  /*17e0*/  LDG.E R15, desc[UR12][R2.64+0x4] ;  /* 0x0000040c020f7981 */ /* 0x000ea2000c1e1900 */
[----:B------:R-:W-:Y:S01]  /*17f0*/  IMAD.MOV.U32 R4, RZ, RZ, 0x3bbb989d ;  /* 0x3bbb989dff047424 */ /* 0x000fe200078e00ff */
[----:B------:R-:W-:Y:S02]  /*1800*/  MOV R13, 0x437c0000 ;  /* 0x437c0000000d7802 */ /* 0x000fe40000000f00 */
[----:B------:R-:W-:Y:S01]  /*1810*/  IADD3 R14, PT, PT, R14, 0x2, RZ ;  /* 0x000000020e0e7810 */ /* 0x000fe20007ffe0ff */
[----:B-1----:R-:W-:-:S04]  /*1820*/  FADD R5, -R6, R5 ;  /* 0x0000000506057221 */ /* 0x002fc80000000100 */
[----:B------:R-:W-:Y:S01]  /*1830*/  FFMA.SAT R12, R5, R4, 0.5 ;  /* 0x3f000000050c7423 */ /* 0x000fe20000002004 */
[----:B--2---:R-:W-:-:S03]  /*1840*/  FADD R15, -R6, R15 ;  /* 0x0000000f060f7221 */ /* 0x004fc60000000100 */
[----:B------:R-:W-:Y:S01]  /*1850*/  FFMA.RM R12, R12, R13, 12582913 ;  /* 0x4b4000010c0c7423 */ /* 0x000fe2000000400d */
[----:B------:R-:W-:-:S03]  /*1860*/  FFMA.SAT R16, R15, R4, 0.5 ;  /* 0x3f0000000f107423 */ /* 0x000fc60000002004 */
[----:B------:R-:W-:Y:S01]  /*1870*/  FADD R4, R12, -12583039 ;  /* 0xcb40007f0c047421 */ /* 0x000fe20000000000 */
[----:B------:R-:W-:Y:S01]  /*1880*/  FFMA.RM R16, R16, R13, 12582913 ;  /* 0x4b40000110107423 */ /* 0x000fe2000000400d */
[----:B------:R-:W-:Y:S02]  /*1890*/  SHF.L.U32 R12, R12, 0x17, RZ ;  /* 0x000000170c0c7819 */ /* 0x000fe400000006ff */
[C---:B------:R-:W-:Y:S01]  /*18a0*/  FFMA R4, R5.reuse, 1.4426950216293334961, -R4 ;  /* 0x3fb8aa3b05047823 */ /* 0x040fe20000000804 */
[C---:B------:R-:W-:Y:S01]  /*18b0*/  FADD R2, R16.reuse, -12583039 ;  /* 0xcb40007f10027421 */ /* 0x040fe20000000000 */
[----:B------:R-:W-:Y:S02]  /*18c0*/  IMAD.SHL.U32 R3, R16, 0x800000, RZ ;  /* 0x0080000010037824 */ /* 0x000fe400078e00ff */
[----:B------:R-:W-:Y:S01]  /*18d0*/  FFMA R4, R5, 1.925963033500011079e-08, R4 ;  /* 0x32a5706005047823 */ /* 0x000fe20000000004 */
[----:B------:R-:W-:-:S04]  /*18e0*/  FFMA R2, R15, 1.4426950216293334961, -R2 ;  /* 0x3fb8aa3b0f027823 */ /* 0x000fc80000000802 */
[----:B------:R-:W-:Y:S01]  /*18f0*/  FFMA R2, R15, 1.925963033500011079e-08, R2 ;  /* 0x32a570600f027823 */ /* 0x000fe20000000002 */
[----:B------:R-:W1:Y:S08]  /*1900*/  MUFU.EX2 R4, R4 ;  /* 0x0000000400047308 */ /* 0x000e700000000800 */
[----:B------:R-:W2:Y:S01]  /*1910*/  MUFU.EX2 R2, R2 ;  /* 0x0000000200027308 */ /* 0x000ea20000000800 */
[----:B-1----:R-:W-:-:S04]  /*1920*/  FFMA R12, R12, R4, R25 ;  /* 0x000000040c0c7223 */ /* 0x002fc80000000019 */
[----:B--2---:R-:W-:-:S07]  /*1930*/  FFMA R25, R3, R2, R12 ;  /* 0x0000000203197223 */ /* 0x004fce000000000c */
.L_x_21:
[----:B------:R-:W-:Y:S05]  /*1940*/  BSYNC.RECONVERGENT B1 ;  /* 0x0000000000017941 */ /* 0x000fea0003800200 */
.L_x_20:
[----:B------:R-:W-:Y:S05]  /*1950*/  @P1 BRA `(.L_x_14) ;  /* 0x0000000000401947 */ /* 0x000fea0003800000 */
[----:B------:R-:W2:Y:S01]  /*1960*/  LDC.64 R2, c[0x0][0x380] ;  /* 0x0000e000ff027b82 */ /* 0x000ea20000000a00 */
[----:B------:R-:W3:Y:S02]  /*1970*/  LDCU UR4, c[0x0][0x394] ;  /* 0x00007280ff0477ac */ /* 0x000ee40008000800 */
[----:B---3--:R-:W-:-:S04]  /*1980*/  IMAD R5, R9, UR4, R14 ;  /* 0x0000000409057c24 */ /* 0x008fc8000f8e020e */
[----:B--2---:R-:W-:-:S06]  /*1990*/  IMAD.WIDE R2, R5, 0x4, R2 ;  /* 0x0000000405027825 */ /* 0x004fcc00078e0202 */
[----:B------:R-:W1:Y:S01]  /*19a0*/  LDG.E R3, desc[UR12][R2.64] ;  /* 0x0000000c02037981 */ /* 0x000e62000c1e1900 */
[----:B------:R-:W-:Y:S02]  /*19b0*/  HFMA2 R5, -RZ, RZ, 0.96630859375, -0.0022525787353515625 ;  /* 0x3bbb989dff057431 */ /* 0x000fe400000001ff */
[----:B------:R-:W-:Y:S02]  /*19c0*/  IMAD.MOV.U32 R12, RZ, RZ, 0x437c0000 ;  /* 0x437c0000ff0c7424 */ /* 0x000fe400078e00ff */
[----:B-1----:R-:W-:-:S04]  /*19d0*/  FADD R4, -R6, R3 ;  /* 0x0000000306047221 */ /* 0x002fc80000000100 */
[----:B------:R-:W-:-:S04]  /*19e0*/  FFMA.SAT R5, R4, R5, 0.5 ;  /* 0x3f00000004057423 */ /* 0x000fc80000002005 */
[----:B------:R-:W-:-:S04]  /*19f0*/  FFMA.RM R5, R5, R12, 12582913 ;  /* 0x4b40000105057423 */ /* 0x000fc8000000400c */
[----:B------:R-:W-:-:S04]  /*1a00*/  FADD R13, R5, -12583039 ;  /* 0xcb40007f050d7421 */ /* 0x000fc80000000000 */
[----:B------:R-:W-:-:S04]  /*1a10*/  FFMA R13, R4, 1.4426950216293334961, -R13 ;  /* 0x3fb8aa3b040d7823 */ /* 0x000fc8000000080d */
[----:B------:R-:W-:Y:S01]  /*1a20*/  FFMA R13, R4, 1.925963033500011079e-08, R13 ;  /* 0x32a57060040d7823 */ /* 0x000fe2000000000d */
[----:B------:R-:W-:-:S05]  /*1a30*/  SHF.L.U32 R4, R5, 0x17, RZ ;  /* 0x0000001705047819 */ /* 0x000fca00000006ff */
[----:B------:R-:W1:Y:S02]  /*1a40*/  MUFU.EX2 R13, R13 ;  /* 0x0000000d000d7308 */ /* 0x000e640000000800 */
[----:B-1----:R-:W-:-:S07]  /*1a50*/  FFMA R25, R4, R13, R25 ;  /* 0x0000000d04197223 */ /* 0x002fce0000000019 */
.L_x_14:
[----:B------:R-:W-:Y:S05]  /*1a60*/  BSYNC.RECONVERGENT B0 ;  /* 0x0000000000007941 */ /* 0x000fea0003800200 */
.L_x_13:
[----:B------:R-:W-:Y:S01]  /*1a70*/  ISETP.GE.U32.AND P0, PT, R11, 0x2, PT ;  /* 0x000000020b00780c */ /* 0x000fe20003f06070 */
[----:B------:R2:W-:Y:S01]  /*1a80*/  STS [R10], R25 ;  /* 0x000000190a007388 */ /* 0x0005e20000000800 */
[----:B------:R-:W-:Y:S11]  /*1a90*/  BAR.SYNC.DEFER_BLOCKING 0x0 ;  /* 0x0000000000007b1d */ /* 0x000ff60000010000 */
[----:B--2---:R-:W-:Y:S05]  /*1aa0*/  @!P0 BRA `(.L_x_22) ;  /* 0x00000000003c8947 */ /* 0x004fea0003800000 */
[----:B------:R-:W-:-:S07]  /*1ab0*/  MOV R3, 0x1 ;  /* 0x0000000100037802 */ /* 0x000fce0000000f00 */
.L_x_23:
[----:B------:R-:W-:Y:S01]  /*1ac0*/  IMAD.SHL.U32 R4, R3, 0x2, RZ ;  /* 0x0000000203047824 */ /* 0x000fe200078e00ff */
[----:B------:R-:W-:-:S04]  /*1ad0*/  IADD3 R2, PT, PT, R0, R3, RZ ;  /* 0x0000000300027210 */ /* 0x000fc80007ffe0ff */
[----:B------:R-:W-:-:S04]  /*1ae0*/  IADD3 R5, PT, PT, R4, 0x3ff, RZ ;  /* 0x000003ff04057810 */ /* 0x000fc80007ffe0ff */
[----:B------:R-:W-:-:S04]  /*1af0*/  LOP3.LUT P0, RZ, R5, R0, RZ, 0xc0, !PT ;  /* 0x0000000005ff7212 */ /* 0x000fc8000780c0ff */
[----:B------:R-:W-:-:S13]  /*1b00*/  ISETP.GE.U32.OR P0, PT, R2, R11, P0 ;  /* 0x0000000b0200720c */ /* 0x000fda0000706470 */
[----:B------:R-:W-:Y:S02]  /*1b10*/  @!P0 IMAD R2, R3, 0x4, R10 ;  /* 0x0000000403028824 */ /* 0x000fe400078e020a */
[----:B------:R-:W-:Y:S04]  /*1b20*/  @!P0 LDS R3, [R10] ;  /* 0x000000000a038984 */ /* 0x000fe80000000800 */
[----:B------:R-:W2:Y:S02]  /*1b30*/  @!P0 LDS R2, [R2] ;  /* 0x0000000002028984 */ /* 0x000ea40000000800 */
[----:B--2---:R-:W-:Y:S01]  /*1b40*/  @!P0 FADD R5, R2, R3 ;  /* 0x0000000302058221 */ /* 0x004fe20000000000 */
[----:B------:R-:W-:-:S04]  /*1b50*/  MOV R3, R4 ;  /* 0x0000000400037202 */ /* 0x000fc80000000f00 */
[----:B------:R2:W-:Y:S01]  /*1b60*/  @!P0 STS [R10], R5 ;  /* 0x000000050a008388 */ /* 0x0005e20000000800 */
[----:B------:R-:W-:Y:S01]  /*1b70*/  BAR.SYNC.DEFER_BLOCKING 0x0 ;  /* 0x0000000000007b1d */ /* 0x000fe20000010000 */
[----:B------:R-:W-:-:S13]  /*1b80*/  ISETP.GE.U32.AND P0, PT, R4, R11, PT ;  /* 0x0000000b0400720c */ /* 0x000fda0003f06070 */
[----:B--2---:R-:W-:Y:S05]  /*1b90*/  @!P0 BRA `(.L_x_23) ;  /* 0xfffffffc00c88947 */ /* 0x004fea000383ffff */
.L_x_22:
[----:B------:R-:W2:Y:S01]  /*1ba0*/  S2UR UR5, SR_CgaCtaId ;  /* 0x00000000000579c3 */ /* 0x000ea20000008800 */
[----:B------:R-:W-:Y:S01]  /*1bb0*/  UMOV UR4, 0x400 ;  /* 0x0000040000047882 */ /* 0x000fe20000000000 */
[----:B------:R-:W-:Y:S01]  /*1bc0*/  ISETP.GE.AND P0, PT, R8, R7, PT ;  /* 0x000000070800720c */ /* 0x000fe20003f06270 */
[----:B--2---:R-:W-:-:S09]  /*1bd0*/  ULEA UR4, UR5, UR4, 0x18 ;  /* 0x0000000405047291 */ /* 0x004fd2000f8ec0ff */
[----:B------:R-:W2:Y:S01]  /*1be0*/  LDS R3, [UR4] ;  /* 0x00000004ff037984 */ /* 0x000ea20008000800 */
[----:B------:R-:W-:Y:S06]  /*1bf0*/  BAR.SYNC.DEFER_BLOCKING 0x0 ;  /* 0x0000000000007b1d */ /* 0x000fec0000010000 */
[----:B------:R-:W-:Y:S05]  /*1c00*/  @P0 EXIT ;  /* 0x000000000000094d */ /* 0x000fea0003800000 */
[----:B------:R-:W-:Y:S01]  /*1c10*/  IADD3 R13, PT, PT, -R8, R7, RZ ;  /* 0x00000007080d7210 */ /* 0x000fe20007ffe1ff */
[----:B------:R-:W-:Y:S01]  /*1c20*/  BSSY.RECONVERGENT B0, `(.L_x_24) ;  /* 0x000002a000007945 */ /* 0x000fe20003800200 */
[----:B------:R-:W-:Y:S02]  /*1c30*/  IMAD.MOV.U32 R14, RZ, RZ, R8 ;  /* 0x000000ffff0e7224 */ /* 0x000fe400078e0008 */
[----:B------:R-:W-:-:S13]  /*1c40*/  LOP3.LUT P0, R13, R13, 0x3, RZ, 0xc0, !PT ;  /* 0x000000030d0d7812 */ /* 0x000fda000780c0ff */
[----:B------:R-:W-:Y:S05]  /*1c50*/  @!P0 BRA `(.L_x_25) ;  /* 0x0000000000988947 */ /* 0x000fea0003800000 */
[----:B0-----:R-:W0:Y:S01]  /*1c60*/  LDC.64 R10, c[0x0][0x380] ;  /* 0x0000e000ff0a7b82 */ /* 0x001e220000000a00 */
[----:B------:R-:W3:Y:S01]  /*1c70*/  LDCU UR4, c[0x0][0x394] ;  /* 0x00007280ff0477ac */ /* 0x000ee20008000800 */
[----:B------:R-:W-:Y:S02]  /*1c80*/  IADD3 R14, PT, PT, R8, R13, RZ ;  /* 0x0000000d080e7210 */ /* 0x000fe40007ffe0ff */
[----:B------:R-:W-:-:S04]  /*1c90*/  IADD3 R16, PT, PT, -R13, RZ, RZ ;  /* 0x000000ff0d107210 */ /* 0x000fc80007ffe1ff */
[----:B------:R-:W4:Y:S01]  /*1ca0*/  LDC.64 R4, c[0x0][0x388] ;  /* 0x0000e200ff047b82 */ /* 0x000f220000000a00 */
[----:B---3--:R-:W-:-:S07]  /*1cb0*/  IMAD R15, R9, UR4, R8 ;  /* 0x00000004090f7c24 */ /* 0x008fce000f8e0208 */
.L_x_28:
[----:B0--3--:R-:W-:-:S06]  /*1cc0*/  IMAD.WIDE R12, R15, 0x4, R10 ;  /* 0x000000040f0c7825 */ /* 0x009fcc00078e020a */
[----:B------:R-:W1:Y:S01]  /*1cd0*/  LDG.E R13, desc[UR12][R12.64] ;  /* 0x0000000c0c0d7981 */ /* 0x000e62000c1e1900 */
[----:B------:R-:W-:Y:S02]  /*1ce0*/  HFMA2 R19, -RZ, RZ, 3.7421875, 0 ;  /* 0x437c0000ff137431 */ /* 0x000fe400000001ff */
[----:B------:R-:W-:Y:S01]  /*1cf0*/  IMAD.MOV.U32 R17, RZ, RZ, 0x3bbb989d ;  /* 0x3bbb989dff117424 */ /* 0x000fe200078e00ff */
[----:B--2---:R-:W0:Y:S01]  /*1d00*/  MUFU.RCP R18, R3 ;  /* 0x0000000300127308 */ /* 0x004e220000001000 */
[----:B------:R-:W-:Y:S01]  /*1d10*/  VIADD R16, R16, 0x1 ;  /* 0x0000000110107836 */ /* 0x000fe20000000000 */
[----:B------:R-:W-:Y:S04]  /*1d20*/  BSSY.RECONVERGENT B1, `(.L_x_26) ;  /* 0x0000015000017945 */ /* 0x000fe80003800200 */
[----:B------:R-:W-:Y:S01]  /*1d30*/  ISETP.NE.AND P2, PT, R16, RZ, PT ;  /* 0x000000ff1000720c */ /* 0x000fe20003f45270 */
[----:B-1----:R-:W-:Y:S01]  /*1d40*/  FADD R0, -R6, R13 ;  /* 0x0000000d06007221 */ /* 0x002fe20000000100 */
[----:B0-----:R-:W-:-:S03]  /*1d50*/  FFMA R13, -R3, R18, 1 ;  /* 0x3f800000030d7423 */ /* 0x001fc60000000112 */
[----:B------:R-:W-:Y:S01]  /*1d60*/  FFMA.SAT R2, R0, R17, 0.5 ;  /* 0x3f00000000027423 */ /* 0x000fe20000002011 */
[----:B------:R-:W-:-:S03]  /*1d70*/  FFMA R13, R18, R13, R18 ;  /* 0x0000000d120d7223 */ /* 0x000fc60000000012 */
[----:B------:R-:W-:-:S04]  /*1d80*/  FFMA.RM R2, R2, R19, 12582913 ;  /* 0x4b40000102027423 */ /* 0x000fc80000004013 */
[----:B------:R-:W-:-:S04]  /*1d90*/  FADD R17, R2, -12583039 ;  /* 0xcb40007f02117421 */ /* 0x000fc80000000000 */
[----:B------:R-:W-:-:S04]  /*1da0*/  FFMA R17, R0, 1.4426950216293334961, -R17 ;  /* 0x3fb8aa3b00117823 */ /* 0x000fc80000000811 */
[----:B------:R-:W-:Y:S01]  /*1db0*/  FFMA R17, R0, 1.925963033500011079e-08, R17 ;  /* 0x32a5706000117823 */ /* 0x000fe20000000011 */
[----:B------:R-:W-:-:S05]  /*1dc0*/  SHF.L.U32 R0, R2, 0x17, RZ ;  /* 0x0000001702007819 */ /* 0x000fca00000006ff */
[----:B------:R-:W0:Y:S02]  /*1dd0*/  MUFU.EX2 R17, R17 ;  /* 0x0000001100117308 */ /* 0x000e240000000800 */
[----:B0-----:R-:W-:-:S06]  /*1de0*/  FMUL R0, R0, R17 ;  /* 0x0000001100007220 */ /* 0x001fcc0000400000 */
[----:B------:R-:W0:Y:S01]  /*1df0*/  FCHK P0, R0, R3 ;  /* 0x0000000300007302 */ /* 0x000e220000000000 */
[----:B------:R-:W-:-:S04]  /*1e00*/  FFMA R2, R0, R13, RZ ;  /* 0x0000000d00027223 */ /* 0x000fc800000000ff */
[----:B------:R-:W-:-:S04]  /*1e10*/  FFMA R12, -R3, R2, R0 ;  /* 0x00000002030c7223 */ /* 0x000fc80000000100 */
[----:B------:R-:W-:Y:S01]  /*1e20*/  FFMA R19, R13, R12, R2 ;  /* 0x0000000c0d137223 */ /* 0x000fe20000000002 */
[----:B0-----:R-:W-:Y:S06]  /*1e30*/  @!P0 BRA `(.L_x_27) ;  /* 0x00000000000c8947 */ /* 0x001fec0003800000 */
[----:B------:R-:W-:-:S07]  /*1e40*/  MOV R12, 0x1e60 ;  /* 0x00001e60000c7802 */ /* 0x000fce0000000f00 */
[----:B----4-:R-:W-:Y:S05]  /*1e50*/  CALL.REL.NOINC `($__internal_0_$__cuda_sm3x_div_rn_noftz_f32_slowpath) ;  /* 0x0000000800247944 */ /* 0x010fea0003c00000 */
[----:B------:R-:W-:-:S07]  /*1e60*/  MOV R19, R0 ;  /* 0x0000000000137202 */ /* 0x000fce0000000f00 */
.L_x_27:
[----:B------:R-:W-:Y:S05]  /*1e70*/  BSYNC.RECONVERGENT B1 ;  /* 0x0000000000017941 */ /* 0x000fea0003800200 */
.L_x_26:
[C---:B----4-:R-:W-:Y:S01]  /*1e80*/  IMAD.WIDE R12, R15.reuse, 0x4, R4 ;  /* 0x000000040f0c7825 */ /* 0x050fe200078e0204 */
[----:B------:R-:W-:-:S04]  /*1e90*/  IADD3 R15, PT, PT, R15, 0x1, RZ ;  /* 0x000000010f0f7810 */ /* 0x000fc80007ffe0ff */
[----:B------:R3:W-:Y:S01]  /*1ea0*/  STG.E desc[UR12][R12.64], R19 ;  /* 0x000000130c007986 */ /* 0x0007e2000c10190c */
[----:B------:R-:W-:Y:S05]  /*1eb0*/  @P2 BRA `(.L_x_28) ;  /* 0xfffffffc00802947 */ /* 0x000fea000383ffff */
.L_x_25:
[----:B------:R-:W-:Y:S05]  /*1ec0*/  BSYNC.RECONVERGENT B0 ;  /* 0x0000000000007941 */ /* 0x000fea0003800200 */
.L_x_24:
[----:B------:R-:W-:-:S05]  /*1ed0*/  IMAD.IADD R0, R8, 0x1, -R7 ;  /* 0x0000000108007824 */ /* 0x000fca00078e0a07 */
[----:B------:R-:W-:-:S13]  /*1ee0*/  ISETP.GT.U32.AND P0, PT, R0, -0x4, PT ;  /* 0xfffffffc0000780c */ /* 0x000fda0003f04070 */
[----:B------:R-:W-:Y:S05]  /*1ef0*/  @P0 EXIT ;  /* 0x000000000000094d */ /* 0x000fea0003800000 */
[----:B------:R-:W4:Y:S01]  /*1f00*/  LDCU.128 UR8, c[0x0][0x380] ;  /* 0x00007000ff0877ac */ /* 0x000f220008000c00 */
[----:B------:R-:W-:Y:S01]  /*1f10*/  IADD3 R7, PT, PT, -R7, R14, RZ ;  /* 0x0000000e07077210 */ /* 0x000fe20007ffe1ff */
[----:B------:R-:W5:Y:S01]  /*1f20*/  LDCU UR14, c[0x0][0x394] ;  /* 0x00007280ff0e77ac */ /* 0x000f620008000800 */
[----:B----4-:R-:W-:Y:S02]  /*1f30*/  UIADD3 UR6, UP0, UPT, UR8, 0x8, URZ ;  /* 0x0000000808067890 */ /* 0x010fe4000ff1e0ff */
[----:B------:R-:W-:Y:S01]  /*1f40*/  UIADD3 UR4, UP1, UPT, UR10, 0x8, URZ ;  /* 0x000000080a047890 */ /* 0x000fe2000ff3e0ff */
[----:B-----5:R-:W-:Y:S01]  /*1f50*/  IMAD R14, R9, UR14, R14 ;  /* 0x0000000e090e7c24 */ /* 0x020fe2000f8e020e */
[----:B------:R-:W-:Y:S02]  /*1f60*/  UIADD3.X UR7, UPT, UPT, URZ, UR9, URZ, UP0, !UPT ;  /* 0x00000009ff077290 */ /* 0x000fe400087fe4ff */
[----:B------:R-:W-:-:S12]  /*1f70*/  UIADD3.X UR5, UPT, UPT, URZ, UR11, URZ, UP1, !UPT ;  /* 0x0000000bff057290 */ /* 0x000fd80008ffe4ff */
.L_x_37:
[----:B------:R-:W-:Y:S01]  /*1f80*/  MOV R4, UR6 ;  /* 0x0000000600047c02 */ /* 0x000fe20008000f00 */
[----:B----4-:R-:W-:-:S04]  /*1f90*/  IMAD.U32 R5, RZ, RZ, UR7 ;  /* 0x00000007ff057e24 */ /* 0x010fc8000f8e00ff */
[----:B------:R-:W-:-:S05]  /*1fa0*/  IMAD.WIDE R4, R14, 0x4, R4 ;  /* 0x000000040e047825 */ /* 0x000fca00078e0204 */
[----:B------:R-:W1:Y:S01]  /*1fb0*/  LDG.E R9, desc[UR12][R4.64+-0x8] ;  /* 0xfffff80c04097981 */ /* 0x000e62000c1e1900 */
[----:B------:R-:W-:Y:S01]  /*1fc0*/  HFMA2 R0, -RZ, RZ, 0.96630859375, -0.0022525787353515625 ;  /* 0x3bbb989dff007431 */ /* 0x000fe200000001ff */
[----:B------:R-:W-:Y:S01]  /*1fd0*/  MOV R11, 0x437c0000 ;  /* 0x437c0000000b7802 */ /* 0x000fe20000000f00 */
[----:B0-2---:R-:W0:Y:S01]  /*1fe0*/  MUFU.RCP R10, R3 ;  /* 0x00000003000a7308 */ /* 0x005e220000001000 */
[----:B------:R-:W-:Y:S01]  /*1ff0*/  IADD3 R7, PT, PT, R7, 0x4, RZ ;  /* 0x0000000407077810 */ /* 0x000fe20007ffe0ff */
[----:B------:R-:W-:Y:S03]  /*2000*/  BSSY.RECONVERGENT B0, `(.L_x_29) ;  /* 0x0000019000007945 */ /* 0x000fe60003800200 */
[----:B------:R-:W-:Y:S01]  /*2010*/  ISETP.NE.AND P2, PT, R7, RZ, PT ;  /* 0x000000ff0700720c */ /* 0x000fe20003f45270 */
[----:B-1----:R-:W-:-:S04]  /*2020*/  FADD R9, -R6, R9 ;  /* 0x0000000906097221 */ /* 0x002fc80000000100 */
[----:B------:R-:W-:-:S04]  /*2030*/  FFMA.SAT R0, R9, R0, 0.5 ;  /* 0x3f00000009007423 */ /* 0x000fc80000002000 */
[----:B------:R-:W-:Y:S01]  /*2040*/  FFMA.RM R0, R0, R11, 12582913 ;  /* 0x4b40000100007423 */ /* 0x000fe2000000400b */
[----:B0-----:R-:W-:-:S03]  /*2050*/  FFMA R11, -R3, R10, 1 ;  /* 0x3f800000030b7423 */ /* 0x001fc6000000010a */
[C---:B------:R-:W-:Y:S01]  /*2060*/  FADD R2, R0.reuse, -12583039 ;  /* 0xcb40007f00027421 */ /* 0x040fe20000000000 */
[----:B------:R-:W-:Y:S02]  /*2070*/  IMAD.SHL.U32 R8, R0, 0x800000, RZ ;  /* 0x0080000000087824 */ /* 0x000fe400078e00ff */
[----:B------:R-:W-:Y:S01]  /*2080*/  FFMA R0, R10, R11, R10 ;  /* 0x0000000b0a007223 */ /* 0x000fe2000000000a */
[----:B------:R-:W-:-:S04]  /*2090*/  FFMA R2, R9, 1.4426950216293334961, -R2 ;  /* 0x3fb8aa3b09027823 */ /* 0x000fc80000000802 */
[----:B------:R-:W-:-:S04]  /*20a0*/  FFMA R2, R9, 1.925963033500011079e-08, R2 ;  /* 0x32a5706009027823 */ /* 0x000fc80000000002 */
[----:B------:R-:W0:Y:S02]  /*20b0*/  MUFU.EX2 R9, R2 ;  /* 0x0000000200097308 */ /* 0x000e240000000800 */
[----:B0-----:R-:W-:Y:S01]  /*20c0*/  FMUL R10, R8, R9 ;  /* 0x00000009080a7220 */ /* 0x001fe20000400000 */
[----:B------:R-:W-:Y:S01]  /*20d0*/  MOV R8, UR4 ;  /* 0x0000000400087c02 */ /* 0x000fe20008000f00 */
[----:B------:R-:W-:-:S04]  /*20e0*/  IMAD.U32 R9, RZ, RZ, UR5 ;  /* 0x00000005ff097e24 */ /* 0x000fc8000f8e00ff */
[----:B------:R-:W0:Y:S01]  /*20f0*/  FCHK P0, R10, R3 ;  /* 0x000000030a007302 */ /* 0x000e220000000000 */
[----:B------:R-:W-:Y:S01]  /*2100*/  FFMA R11, R0, R10, RZ ;  /* 0x0000000a000b7223 */ /* 0x000fe200000000ff */
[----:B------:R-:W-:-:S04]  /*2110*/  IMAD.WIDE R8, R14, 0x4, R8 ;  /* 0x000000040e087825 */ /* 0x000fc800078e0208 */
[----:B------:R-:W-:-:S04]  /*2120*/  FFMA R2, -R3, R11, R10 ;  /* 0x0000000b03027223 */ /* 0x000fc8000000010a */
[----:B------:R-:W-:Y:S01]  /*2130*/  FFMA R11, R0, R2, R11 ;  /* 0x00000002000b7223 */ /* 0x000fe2000000000b */
[----:B0-----:R-:W-:Y:S06]  /*2140*/  @!P0 BRA `(.L_x_30) ;  /* 0x0000000000108947 */ /* 0x001fec0003800000 */
[----:B------:R-:W-:Y:S02]  /*2150*/  MOV R0, R10 ;  /* 0x0000000a00007202 */ /* 0x000fe40000000f00 */
[----:B---3--:R-:W-:-:S07]  /*2160*/  MOV R12, 0x2180 ;  /* 0x00002180000c7802 */ /* 0x008fce0000000f00 */
[----:B------:R-:W-:Y:S05]  /*2170*/  CALL.REL.NOINC `($__internal_0_$__cuda_sm3x_div_rn_noftz_f32_slowpath) ;  /* 0x00000004005c7944 */ /* 0x000fea0003c00000 */
[----:B------:R-:W-:-:S07]  /*2180*/  MOV R11, R0 ;  /* 0x00000000000b7202 */ /* 0x000fce0000000f00 */
.L_x_30:
[----:B------:R-:W-:Y:S05]  /*2190*/  BSYNC.RECONVERGENT B0 ;  /* 0x0000000000007941 */ /* 0x000fea0003800200 */
.L_x_29:
[----:B------:R0:W-:Y:S04]  /*21a0*/  STG.E desc[UR12][R8.64+-0x8], R11 ;  /* 0xfffff80b08007986 */ /* 0x0001e8000c10190c */
[----:B---3--:R-:W2:Y:S01]  /*21b0*/  LDG.E R13, desc[UR12][R4.64+-0x4] ;  /* 0xfffffc0c040d7981 */ /* 0x008ea2000c1e1900 */
[----:B------:R-:W-:Y:S02]  /*21c0*/  HFMA2 R0, -RZ, RZ, 0.96630859375, -0.0022525787353515625 ;  /* 0x3bbb989dff007431 */ /* 0x000fe400000001ff */
[----:B------:R-:W-:Y:S01]  /*21d0*/  IMAD.MOV.U32 R15, RZ, RZ, 0x437c0000 ;  /* 0x437c0000ff0f7424 */ /* 0x000fe200078e00ff */
[----:B------:R-:W1:Y:S01]  /*21e0*/  MUFU.RCP R10, R3 ;  /* 0x00000003000a7308 */ /* 0x000e620000001000 */
[----:B------:R-:W-:Y:S01]  /*21f0*/  BSSY.RECONVERGENT B0, `(.L_x_31) ;  /* 0x0000015000007945 */ /* 0x000fe20003800200 */
[----:B--2---:R-:W-:-:S04]  /*2200*/  FADD R13, -R6, R13 ;  /* 0x0000000d060d7221 */ /* 0x004fc80000000100 */
[----:B------:R-:W-:-:S04]  /*2210*/  FFMA.SAT R0, R13, R0, 0.5 ;  /* 0x3f0000000d007423 */ /* 0x000fc80000002000 */
[----:B------:R-:W-:-:S04]  /*2220*/  FFMA.RM R0, R0, R15, 12582913 ;  /* 0x4b40000100007423 */ /* 0x000fc8000000400f */
[C---:B------:R-:W-:Y:S01]  /*2230*/  FADD R2, R0.reuse, -12583039 ;  /* 0xcb40007f00027421 */ /* 0x040fe20000000000 */
[----:B------:R-:W-:-:S03]  /*2240*/  SHF.L.U32 R0, R0, 0x17, RZ ;  /* 0x0000001700007819 */ /* 0x000fc600000006ff */
[----:B------:R-:W-:-:S04]  /*2250*/  FFMA R2, R13, 1.4426950216293334961, -R2 ;  /* 0x3fb8aa3b0d027823 */ /* 0x000fc80000000802 */
[----:B------:R-:W-:Y:S01]  /*2260*/  FFMA R2, R13, 1.925963033500011079e-08, R2 ;  /* 0x32a570600d027823 */ /* 0x000fe20000000002 */
[----:B-1----:R-:W-:-:S03]  /*2270*/  FFMA R13, -R3, R10, 1 ;  /* 0x3f800000030d7423 */ /* 0x002fc6000000010a */
[----:B0-----:R-:W0:Y:S02]  /*2280*/  MUFU.EX2 R11, R2 ;  /* 0x00000002000b7308 */ /* 0x001e240000000800 */
[----:B0-----:R-:W-:Y:S01]  /*2290*/  FMUL R12, R0, R11 ;  /* 0x0000000b000c7220 */ /* 0x001fe20000400000 */
[----:B------:R-:W-:-:S05]  /*22a0*/  FFMA R0, R10, R13, R10 ;  /* 0x0000000d0a007223 */ /* 0x000fca000000000a */
[----:B------:R-:W0:Y:S01]  /*22b0*/  FCHK P0, R12, R3 ;  /* 0x000000030c007302 */ /* 0x000e220000000000 */
[----:B------:R-:W-:-:S04]  /*22c0*/  FFMA R10, R0, R12, RZ ;  /* 0x0000000c000a7223 */ /* 0x000fc800000000ff */
[----:B------:R-:W-:-:S04]  /*22d0*/  FFMA R11, -R3, R10, R12 ;  /* 0x0000000a030b7223 */ /* 0x000fc8000000010c */
[----:B------:R-:W-:Y:S01]  /*22e0*/  FFMA R11, R0, R11, R10 ;  /* 0x0000000b000b7223 */ /* 0x000fe2000000000a */
[----:B0-----:R-:W-:Y:S06]  /*22f0*/  @!P0 BRA `(.L_x_32) ;  /* 0x0000000000108947 */ /* 0x001fec0003800000 */
[----:B------:R-:W-:Y:S02]  /*2300*/  MOV R0, R12 ;  /* 0x0000000c00007202 */ /* 0x000fe40000000f00 */
[----:B------:R-:W-:-:S07]  /*2310*/  MOV R12, 0x2330 ;  /* 0x00002330000c7802 */ /* 0x000fce0000000f00 */
[----:B------:R-:W-:Y:S05]  /*2320*/  CALL.REL.NOINC `($__internal_0_$__cuda_sm3x_div_rn_noftz_f32_slowpath) ;  /* 0x0000000000f07944 */ /* 0x000fea0003c00000 */
[----:B------:R-:W-:-:S07]  /*2330*/  MOV R11, R0 ;  /* 0x00000000000b7202 */ /* 0x000fce0000000f00 */
.L_x_32:
[----:B------:R-:W-:Y:S05]  /*2340*/  BSYNC.RECONVERGENT B0 ;  /* 0x0000000000007941 */ /* 0x000fea0003800200 */
.L_x_31:
[----:B------:R0:W-:Y:S04]  /*2350*/  STG.E desc[UR12][R8.64+-0x4], R11 ;  /* 0xfffffc0b08007986 */ /* 0x0001e8000c10190c */
[----:B------:R-:W2:Y:S01]  /*2360*/  LDG.E R13, desc[UR12][R4.64] ;  /* 0x0000000c040d7981 */ /* 0x000ea2000c1e1900 */
[----:B------:R-:W-:Y:S02]  /*2370*/  HFMA2 R15, -RZ, RZ, 3.7421875, 0 ;  /* 0x437c0000ff0f7431 */ /* 0x000fe400000001ff */
        /* <DEDUP_REMOVED lines=22> */
[----:B------:R-:W-:-:S07]  /*24e0*/  IMAD.MOV.U32 R11, RZ, RZ, R0 ;  /* 0x000000ffff0b7224 */ /* 0x000fce00078e0000 */
.L_x_34:
[----:B------:R-:W-:Y:S05]  /*24f0*/  BSYNC.RECONVERGENT B0 ;  /* 0x0000000000007941 */ /* 0x000fea0003800200 */
.L_x_33:
[----:B------:R0:W-:Y:S04]  /*2500*/  STG.E desc[UR12][R8.64], R11 ;  /* 0x0000000b08007986 */ /* 0x0001e8000c10190c */
[----:B------:R-:W2:Y:S01]  /*2510*/  LDG.E R5, desc[UR12][R4.64+0x4] ;  /* 0x0000040c04057981 */ /* 0x000ea2000c1e1900 */
[----:B------:R-:W-:Y:S01]  /*2520*/  HFMA2 R15, -RZ, RZ, 3.7421875, 0 ;  /* 0x437c0000ff0f7431 */ /* 0x000fe200000001ff */
[----:B------:R-:W-:Y:S01]  /*2530*/  MOV R13, 0x3bbb989d ;  /* 0x3bbb989d000d7802 */ /* 0x000fe20000000f00 */
[----:B------:R-:W1:Y:S01]  /*2540*/  MUFU.RCP R10, R3 ;  /* 0x00000003000a7308 */ /* 0x000e620000001000 */
[----:B------:R-:W-:Y:S01]  /*2550*/  BSSY.RECONVERGENT B0, `(.L_x_35) ;  /* 0x0000015000007945 */ /* 0x000fe20003800200 */
[----:B--2---:R-:W-:Y:S01]  /*2560*/  FADD R0, -R6, R5 ;  /* 0x0000000506007221 */ /* 0x004fe20000000100 */
[----:B-1----:R-:W-:-:S03]  /*2570*/  FFMA R5, -R3, R10, 1 ;  /* 0x3f80000003057423 */ /* 0x002fc6000000010a */
[----:B------:R-:W-:-:S04]  /*2580*/  FFMA.SAT R2, R0, R13, 0.5 ;  /* 0x3f00000000027423 */ /* 0x000fc8000000200d */
[----:B------:R-:W-:-:S04]  /*2590*/  FFMA.RM R2, R2, R15, 12582913 ;  /* 0x4b40000102027423 */ /* 0x000fc8000000400f */
[C---:B------:R-:W-:Y:S01]  /*25a0*/  FADD R13, R2.reuse, -12583039 ;  /* 0xcb40007f020d7421 */ /* 0x040fe20000000000 */
[----:B------:R-:W-:-:S03]  /*25b0*/  SHF.L.U32 R2, R2, 0x17, RZ ;  /* 0x0000001702027819 */ /* 0x000fc600000006ff */
[----:B------:R-:W-:-:S04]  /*25c0*/  FFMA R13, R0, 1.4426950216293334961, -R13 ;  /* 0x3fb8aa3b000d7823 */ /* 0x000fc8000000080d */
[----:B------:R-:W-:Y:S01]  /*25d0*/  FFMA R13, R0, 1.925963033500011079e-08, R13 ;  /* 0x32a57060000d7823 */ /* 0x000fe2000000000d */
[----:B------:R-:W-:-:S05]  /*25e0*/  FFMA R0, R10, R5, R10 ;  /* 0x000000050a007223 */ /* 0x000fca000000000a */
[----:B------:R-:W1:Y:S02]  /*25f0*/  MUFU.EX2 R13, R13 ;  /* 0x0000000d000d7308 */ /* 0x000e640000000800 */
[----:B-1----:R-:W-:-:S06]  /*2600*/  FMUL R4, R2, R13 ;  /* 0x0000000d02047220 */ /* 0x002fcc0000400000 */
[----:B------:R-:W1:Y:S01]  /*2610*/  FCHK P0, R4, R3 ;  /* 0x0000000304007302 */ /* 0x000e620000000000 */
[----:B------:R-:W-:-:S04]  /*2620*/  FFMA R2, R0, R4, RZ ;  /* 0x0000000400027223 */ /* 0x000fc800000000ff */
[----:B------:R-:W-:-:S04]  /*2630*/  FFMA R5, -R3, R2, R4 ;  /* 0x0000000203057223 */ /* 0x000fc80000000104 */
[----:B------:R-:W-:Y:S01]  /*2640*/  FFMA R5, R0, R5, R2 ;  /* 0x0000000500057223 */ /* 0x000fe20000000002 */
[----:B01----:R-:W-:Y:S06]  /*2650*/  @!P0 BRA `(.L_x_36) ;  /* 0x0000000000108947 */ /* 0x003fec0003800000 */
[----:B------:R-:W-:Y:S01]  /*2660*/  IMAD.MOV.U32 R0, RZ, RZ, R4 ;  /* 0x000000ffff007224 */ /* 0x000fe200078e0004 */
[----:B------:R-:W-:-:S07]  /*2670*/  MOV R12, 0x2690 ;  /* 0x00002690000c7802 */ /* 0x000fce0000000f00 */
[----:B------:R-:W-:Y:S05]  /*2680*/  CALL.REL.NOINC `($__internal_0_$__cuda_sm3x_div_rn_noftz_f32_slowpath) ;  /* 0x0000000000187944 */ /* 0x000fea0003c00000 */
[----:B------:R-:W-:-:S07]  /*2690*/  MOV R5, R0 ;  /* 0x0000000000057202 */ /* 0x000fce0000000f00 */
.L_x_36:
[----:B------:R-:W-:Y:S05]  /*26a0*/  BSYNC.RECONVERGENT B0 ;  /* 0x0000000000007941 */ /* 0x000fea0003800200 */
.L_x_35:
[----:B------:R4:W-:Y:S01]  /*26b0*/  STG.E desc[UR12][R8.64+0x4], R5 ;  /* 0x0000040508007986 */ /* 0x0009e2000c10190c */
[----:B------:R-:W-:Y:S01]  /*26c0*/  IADD3 R14, PT, PT, R14, 0x4, RZ ;  /* 0x000000040e0e7810 */ /* 0x000fe20007ffe0ff */
[----:B------:R-:W-:Y:S06]  /*26d0*/  @P2 BRA `(.L_x_37) ;  /* 0xfffffff800282947 */ /* 0x000fec000383ffff */
[----:B------:R-:W-:Y:S05]  /*26e0*/  EXIT ;  /* 0x000000000000794d */ /* 0x000fea0003800000 */
        .weak           $__internal_0_$__cuda_sm3x_div_rn_noftz_f32_slowpath
        .type           $__internal_0_$__cuda_sm3x_div_rn_noftz_f32_slowpath,@function
        .size           $__internal_0_$__cuda_sm3x_div_rn_noftz_f32_slowpath,(.L_x_164 - $__internal_0_$__cuda_sm3x_div_rn_noftz_f32_slowpath)
$__internal_0_$__cuda_sm3x_div_rn_noftz_f32_slowpath:
[----:B------:R-:W-:Y:S01]  /*26f0*/  SHF.R.U32.HI R2, RZ, 0x17, R3 ;  /* 0x00000017ff027819 */ /* 0x000fe20000011603 */
[----:B------:R-:W-:Y:S01]  /*2700*/  BSSY.RECONVERGENT B2, `(.L_x_38) ;  /* 0x0000063000027945 */ /* 0x000fe20003800200 */
[----:B------:R-:W-:Y:S02]  /*2710*/  SHF.R.U32.HI R17, RZ, 0x17, R0 ;  /* 0x00000017ff117819 */ /* 0x000fe40000011600 */
[----:B------:R-:W-:Y:S02]  /*2720*/  LOP3.LUT R2, R2, 0xff, RZ, 0xc0, !PT ;  /* 0x000000ff02027812 */ /* 0x000fe400078ec0ff */
[----:B------:R-:W-:Y:S02]  /*2730*/  LOP3.LUT R17, R17, 0xff, RZ, 0xc0, !PT ;  /* 0x000000ff11117812 */ /* 0x000fe400078ec0ff */
[----:B------:R-:W-:Y:S02]  /*2740*/  IADD3 R20, PT, PT, R2, -0x1, RZ ;  /* 0xffffffff02147810 */ /* 0x000fe40007ffe0ff */
[----:B------:R-:W-:Y:S01]  /*2750*/  MOV R19, R3 ;  /* 0x0000000300137202 */ /* 0x000fe20000000f00 */
[----:B------:R-:W-:Y:S01]  /*2760*/  VIADD R18, R17, 0xffffffff ;  /* 0xffffffff11127836 */ /* 0x000fe20000000000 */
[----:B------:R-:W-:-:S04]  /*2770*/  ISETP.GT.U32.AND P0, PT, R20, 0xfd, PT ;  /* 0x000000fd1400780c */ /* 0x000fc80003f04070 */
[----:B------:R-:W-:-:S13]  /*2780*/  ISETP.GT.U32.OR P0, PT, R18, 0xfd, P0 ;  /* 0x000000fd1200780c */ /* 0x000fda0000704470 */
[----:B------:R-:W-:Y:S01]  /*2790*/  @!P0 MOV R13, RZ ;  /* 0x000000ff000d8202 */ /* 0x000fe20000000f00 */
[----:B------:R-:W-:Y:S06]  /*27a0*/  @!P0 BRA `(.L_x_39) ;  /* 0x00000000005c8947 */ /* 0x000fec0003800000 */
[----:B------:R-:W-:Y:S02]  /*27b0*/  FSETP.GTU.FTZ.AND P0, PT, |R0|, +INF , PT ;  /* 0x7f8000000000780b */ /* 0x000fe40003f1c200 */
[----:B------:R-:W-:-:S04]  /*27c0*/  FSETP.GTU.FTZ.AND P1, PT, |R3|, +INF , PT ;  /* 0x7f8000000300780b */ /* 0x000fc80003f3c200 */
[----:B------:R-:W-:-:S13]  /*27d0*/  PLOP3.LUT P0, PT, P0, P1, PT, 0xf8, 0x8f ;  /* 0x00000000008f781c */ /* 0x000fda0000703f70 */
[----:B------:R-:W-:Y:S05]  /*27e0*/  @P0 BRA `(.L_x_40) ;  /* 0x00000004004c0947 */ /* 0x000fea0003800000 */
[----:B------:R-:W-:-:S13]  /*27f0*/  LOP3.LUT P0, RZ, R19, 0x7fffffff, R0, 0xc8, !PT ;  /* 0x7fffffff13ff7812 */ /* 0x000fda000780c800 */
[----:B------:R-:W-:Y:S05]  /*2800*/  @!P0 BRA `(.L_x_41) ;  /* 0x00000004003c8947 */ /* 0x000fea0003800000 */
[C---:B------:R-:W-:Y:S02]  /*2810*/  FSETP.NEU.FTZ.AND P3, PT, |R0|.reuse, +INF , PT ;  /* 0x7f8000000000780b */ /* 0x040fe40003f7d200 */
[----:B------:R-:W-:Y:S02]  /*2820*/  FSETP.NEU.FTZ.AND P1, PT, |R3|, +INF , PT ;  /* 0x7f8000000300780b */ /* 0x000fe40003f3d200 */
[----:B------:R-:W-:-:S11]  /*2830*/  FSETP.NEU.FTZ.AND P0, PT, |R0|, +INF , PT ;  /* 0x7f8000000000780b */ /* 0x000fd60003f1d200 */
[----:B------:R-:W-:Y:S05]  /*2840*/  @!P1 BRA !P3, `(.L_x_41) ;  /* 0x00000004002c9947 */ /* 0x000fea0005800000 */
[----:B------:R-:W-:-:S04]  /*2850*/  LOP3.LUT P3, RZ, R0, 0x7fffffff, RZ, 0xc0, !PT ;  /* 0x7fffffff00ff7812 */ /* 0x000fc8000786c0ff */
[----:B------:R-:W-:-:S13]  /*2860*/  PLOP3.LUT P1, PT, P1, P3, PT, 0x2f, 0xf2 ;  /* 0x0000000000f2781c */ /* 0x000fda0000f26577 */
[----:B------:R-:W-:Y:S05]  /*2870*/  @P1 BRA `(.L_x_42) ;  /* 0x0000000400181947 */ /* 0x000fea0003800000 */
[----:B------:R-:W-:-:S04]  /*2880*/  LOP3.LUT P1, RZ, R19, 0x7fffffff, RZ, 0xc0, !PT ;  /* 0x7fffffff13ff7812 */ /* 0x000fc8000782c0ff */
[----:B------:R-:W-:-:S13]  /*2890*/  PLOP3.LUT P0, PT, P0, P1, PT, 0x2f, 0xf2 ;  /* 0x0000000000f2781c */ /* 0x000fda0000702577 */
[----:B------:R-:W-:Y:S05]  /*28a0*/  @P0 BRA `(.L_x_43) ;  /* 0x0000000400000947 */ /* 0x000fea0003800000 */
[----:B------:R-:W-:Y:S02]  /*28b0*/  ISETP.GE.AND P0, PT, R18, RZ, PT ;  /* 0x000000ff1200720c */ /* 0x000fe40003f06270 */
[----:B------:R-:W-:-:S11]  /*28c0*/  ISETP.GE.AND P1, PT, R20, RZ, PT ;  /* 0x000000ff1400720c */ /* 0x000fd60003f26270 */
[----:B------:R-:W-:Y:S01]  /*28d0*/  @P0 MOV R13, RZ ;  /* 0x000000ff000d0202 */ /* 0x000fe20000000f00 */
[----:B------:R-:W-:Y:S02]  /*28e0*/  @!P0 IMAD.MOV.U32 R13, RZ, RZ, -0x40 ;  /* 0xffffffc0ff0d8424 */ /* 0x000fe400078e00ff */
[----:B------:R-:W-:Y:S01]  /*28f0*/  @!P0 FFMA R0, R0, 1.84467440737095516160e+19, RZ ;  /* 0x5f80000000008823 */ /* 0x000fe200000000ff */
[----:B------:R-:W-:Y:S02]  /*2900*/  @!P1 FFMA R19, R3, 1.84467440737095516160e+19, RZ ;  /* 0x5f80000003139823 */ /* 0x000fe400000000ff */
[----:B------:R-:W-:-:S07]  /*2910*/  @!P1 IADD3 R13, PT, PT, R13, 0x40, RZ ;  /* 0x000000400d0d9810 */ /* 0x000fce0007ffe0ff */
.L_x_39:
[----:B------:R-:W-:Y:S01]  /*2920*/  LEA R18, R2, 0xc0800000, 0x17 ;  /* 0xc080000002127811 */ /* 0x000fe200078eb8ff */
[----:B------:R-:W-:Y:S03]  /*2930*/  BSSY.RECONVERGENT B3, `(.L_x_44) ;  /* 0x0000036000037945 */ /* 0x000fe60003800200 */
[----:B------:R-:W-:Y:S02]  /*2940*/  IADD3 R20, PT, PT, -R18, R19, RZ ;  /* 0x0000001312147210 */ /* 0x000fe40007ffe1ff */
[----:B------:R-:W-:Y:S02]  /*2950*/  IADD3 R19, PT, PT, R17, -0x7f, RZ ;  /* 0xffffff8111137810 */ /* 0x000fe40007ffe0ff */
[----:B------:R0:W1:Y:S01]  /*2960*/  MUFU.RCP R18, R20 ;  /* 0x0000001400127308 */ /* 0x0000620000001000 */
[----:B------:R-:W-:Y:S02]  /*2970*/  FADD.FTZ R21, -R20, -RZ ;  /* 0x800000ff14157221 */ /* 0x000fe40000010100 */
[C---:B------:R-:W-:Y:S01]  /*2980*/  IMAD R0, R19.reuse, -0x800000, R0 ;  /* 0xff80000013007824 */ /* 0x040fe200078e0200 */
[----:B0-----:R-:W-:-:S05]  /*2990*/  IADD3 R20, PT, PT, R19, 0x7f, -R2 ;  /* 0x0000007f13147810 */ /* 0x001fca0007ffe802 */
[----:B------:R-:W-:Y:S02]  /*29a0*/  IMAD.IADD R13, R20, 0x1, R13 ;  /* 0x00000001140d7824 */ /* 0x000fe400078e020d */
[----:B-1----:R-:W-:-:S04]  /*29b0*/  FFMA R17, R18, R21, 1 ;  /* 0x3f80000012117423 */ /* 0x002fc80000000015 */
[----:B------:R-:W-:-:S04]  /*29c0*/  FFMA R17, R18, R17, R18 ;  /* 0x0000001112117223 */ /* 0x000fc80000000012 */
[----:B------:R-:W-:-:S04]  /*29d0*/  FFMA R18, R0, R17, RZ ;  /* 0x0000001100127223 */ /* 0x000fc800000000ff */
[----:B------:R-:W-:-:S04]  /*29e0*/  FFMA R22, R21, R18, R0 ;  /* 0x0000001215167223 */ /* 0x000fc80000000000 */
[----:B------:R-:W-:-:S04]  /*29f0*/  FFMA R18, R17, R22, R18 ;  /* 0x0000001611127223 */ /* 0x000fc80000000012 */
[----:B------:R-:W-:-:S04]  /*2a00*/  FFMA R21, R21, R18, R0 ;  /* 0x0000001215157223 */ /* 0x000fc80000000000 */
[----:B------:R-:W-:-:S05]  /*2a10*/  FFMA R0, R17, R21, R18 ;  /* 0x0000001511007223 */ /* 0x000fca0000000012 */
[----:B------:R-:W-:-:S04]  /*2a20*/  SHF.R.U32.HI R2, RZ, 0x17, R0 ;  /* 0x00000017ff027819 */ /* 0x000fc80000011600 */
[----:B------:R-:W-:-:S04]  /*2a30*/  LOP3.LUT R2, R2, 0xff, RZ, 0xc0, !PT ;  /* 0x000000ff02027812 */ /* 0x000fc800078ec0ff */
[----:B------:R-:W-:-:S04]  /*2a40*/  IADD3 R2, PT, PT, R2, R13, RZ ;  /* 0x0000000d02027210 */ /* 0x000fc80007ffe0ff */
[----:B------:R-:W-:-:S04]  /*2a50*/  IADD3 R19, PT, PT, R2, -0x1, RZ ;  /* 0xffffffff02137810 */ /* 0x000fc80007ffe0ff */
[----:B------:R-:W-:-:S13]  /*2a60*/  ISETP.GE.U32.AND P0, PT, R19, 0xfe, PT ;  /* 0x000000fe1300780c */ /* 0x000fda0003f06070 */
[----:B------:R-:W-:Y:S05]  /*2a70*/  @!P0 BRA `(.L_x_45) ;  /* 0x0000000000808947 */ /* 0x000fea0003800000 */
[----:B------:R-:W-:-:S13]  /*2a80*/  ISETP.GT.AND P0, PT, R2, 0xfe, PT ;  /* 0x000000fe0200780c */ /* 0x000fda0003f04270 */
[----:B------:R-:W-:Y:S05]  /*2a90*/  @P0 BRA `(.L_x_46) ;  /* 0x00000000006c0947 */ /* 0x000fea0003800000 */
[----:B------:R-:W-:-:S13]  /*2aa0*/  ISETP.GE.AND P0, PT, R2, 0x1, PT ;  /* 0x000000010200780c */ /* 0x000fda0003f06270 */
[----:B------:R-:W-:Y:S05]  /*2ab0*/  @P0 BRA `(.L_x_47) ;  /* 0x0000000000740947 */ /* 0x000fea0003800000 */
[----:B------:R-:W-:Y:S02]  /*2ac0*/  ISETP.GE.AND P0, PT, R2, -0x18, PT ;  /* 0xffffffe80200780c */ /* 0x000fe40003f06270 */
[----:B------:R-:W-:-:S11]  /*2ad0*/  LOP3.LUT R0, R0, 0x80000000, RZ, 0xc0, !PT ;  /* 0x8000000000007812 */ /* 0x000fd600078ec0ff */
[----:B------:R-:W-:Y:S05]  /*2ae0*/  @!P0 BRA `(.L_x_47) ;  /* 0x0000000000688947 */ /* 0x000fea0003800000 */
[-CC-:B------:R-:W-:Y:S01]  /*2af0*/  FFMA.RZ R13, R17, R21.reuse, R18.reuse ;  /* 0x00000015110d7223 */ /* 0x180fe2000000c012 */
[C---:B------:R-:W-:Y:S02]  /*2b00*/  IADD3 R20, PT, PT, R2.reuse, 0x20, RZ ;  /* 0x0000002002147810 */ /* 0x040fe40007ffe0ff */
[C---:B------:R-:W-:Y:S02]  /*2b10*/  ISETP.NE.AND P3, PT, R2.reuse, RZ, PT ;  /* 0x000000ff0200720c */ /* 0x040fe40003f65270 */
[----:B------:R-:W-:Y:S01]  /*2b20*/  LOP3.LUT R19, R13, 0x7fffff, RZ, 0xc0, !PT ;  /* 0x007fffff0d137812 */ /* 0x000fe200078ec0ff */
[CCC-:B------:R-:W-:Y:S01]  /*2b30*/  FFMA.RP R13, R17.reuse, R21.reuse, R18.reuse ;  /* 0x00000015110d7223 */ /* 0x1c0fe20000008012 */
[----:B------:R-:W-:Y:S01]  /*2b40*/  ISETP.NE.AND P1, PT, R2, RZ, PT ;  /* 0x000000ff0200720c */ /* 0x000fe20003f25270 */
[----:B------:R-:W-:Y:S01]  /*2b50*/  FFMA.RM R18, R17, R21, R18 ;  /* 0x0000001511127223 */ /* 0x000fe20000004012 */
[----:B------:R-:W-:Y:S01]  /*2b60*/  LOP3.LUT R19, R19, 0x800000, RZ, 0xfc, !PT ;  /* 0x0080000013137812 */ /* 0x000fe200078efcff */
[----:B------:R-:W-:-:S03]  /*2b70*/  IMAD.MOV R2, RZ, RZ, -R2 ;  /* 0x000000ffff027224 */ /* 0x000fc600078e0a02 */
[----:B------:R-:W-:Y:S02]  /*2b80*/  SHF.L.U32 R20, R19, R20, RZ ;  /* 0x0000001413147219 */ /* 0x000fe400000006ff */
[----:B------:R-:W-:Y:S02]  /*2b90*/  FSETP.NEU.FTZ.AND P0, PT, R13, R18, PT ;  /* 0x000000120d00720b */ /* 0x000fe40003f1d000 */
[----:B------:R-:W-:Y:S02]  /*2ba0*/  SEL R2, R2, RZ, P3 ;  /* 0x000000ff02027207 */ /* 0x000fe40001800000 */
[----:B------:R-:W-:Y:S02]  /*2bb0*/  ISETP.NE.AND P1, PT, R20, RZ, P1 ;  /* 0x000000ff1400720c */ /* 0x000fe40000f25270 */
[----:B------:R-:W-:Y:S02]  /*2bc0*/  SHF.R.U32.HI R2, RZ, R2, R19 ;  /* 0x00000002ff027219 */ /* 0x000fe40000011613 */
[----:B------:R-:W-:-:S02]  /*2bd0*/  PLOP3.LUT P0, PT, P0, P1, PT, 0xf8, 0x8f ;  /* 0x00000000008f781c */ /* 0x000fc40000703f70 */
[----:B------:R-:W-:Y:S02]  /*2be0*/  SHF.R.U32.HI R18, RZ, 0x1, R2 ;  /* 0x00000001ff127819 */ /* 0x000fe40000011602 */
[----:B------:R-:W-:-:S04]  /*2bf0*/  SEL R13, RZ, 0x1, !P0 ;  /* 0x00000001ff0d7807 */ /* 0x000fc80004000000 */
[----:B------:R-:W-:-:S04]  /*2c00*/  LOP3.LUT R13, R13, 0x1, R18, 0xf8, !PT ;  /* 0x000000010d0d7812 */ /* 0x000fc800078ef812 */
[----:B------:R-:W-:-:S04]  /*2c10*/  LOP3.LUT R13, R13, R2, RZ, 0xc0, !PT ;  /* 0x000000020d0d7212 */ /* 0x000fc800078ec0ff */
[----:B------:R-:W-:-:S04]  /*2c20*/  IADD3 R13, PT, PT, R18, R13, RZ ;  /* 0x0000000d120d7210 */ /* 0x000fc80007ffe0ff */
[----:B------:R-:W-:Y:S01]  /*2c30*/  LOP3.LUT R0, R13, R0, RZ, 0xfc, !PT ;  /* 0x000000000d007212 */ /* 0x000fe200078efcff */
[----:B------:R-:W-:Y:S06]  /*2c40*/  BRA `(.L_x_47) ;  /* 0x0000000000107947 */ /* 0x000fec0003800000 */
.L_x_46:
[----:B------:R-:W-:-:S04]  /*2c50*/  LOP3.LUT R0, R0, 0x80000000, RZ, 0xc0, !PT ;  /* 0x8000000000007812 */ /* 0x000fc800078ec0ff */
[----:B------:R-:W-:Y:S01]  /*2c60*/  LOP3.LUT R0, R0, 0x7f800000, RZ, 0xfc, !PT ;  /* 0x7f80000000007812 */ /* 0x000fe200078efcff */
[----:B------:R-:W-:Y:S06]  /*2c70*/  BRA `(.L_x_47) ;  /* 0x0000000000047947 */ /* 0x000fec0003800000 */
.L_x_45:
[----:B------:R-:W-:-:S07]  /*2c80*/  LEA R0, R13, R0, 0x17 ;  /* 0x000000000d007211 */ /* 0x000fce00078eb8ff */
.L_x_47:
[----:B------:R-:W-:Y:S05]  /*2c90*/  BSYNC.RECONVERGENT B3 ;  /* 0x0000000000037941 */ /* 0x000fea0003800200 */
.L_x_44:
[----:B------:R-:W-:Y:S05]  /*2ca0*/  BRA `(.L_x_48) ;  /* 0x0000000000207947 */ /* 0x000fea0003800000 */
.L_x_43:
[----:B------:R-:W-:-:S04]  /*2cb0*/  LOP3.LUT R0, R19, 0x80000000, R0, 0x48, !PT ;  /* 0x8000000013007812 */ /* 0x000fc800078e4800 */
[----:B------:R-:W-:Y:S01]  /*2cc0*/  LOP3.LUT R0, R0, 0x7f800000, RZ, 0xfc, !PT ;  /* 0x7f80000000007812 */ /* 0x000fe200078efcff */
[----:B------:R-:W-:Y:S06]  /*2cd0*/  BRA `(.L_x_48) ;  /* 0x0000000000147947 */ /* 0x000fec0003800000 */
.L_x_42:
[----:B------:R-:W-:Y:S01]  /*2ce0*/  LOP3.LUT R0, R19, 0x80000000, R0, 0x48, !PT ;  /* 0x8000000013007812 */ /* 0x000fe200078e4800 */
[----:B------:R-:W-:Y:S06]  /*2cf0*/  BRA `(.L_x_48) ;  /* 0x00000000000c7947 */ /* 0x000fec0003800000 */
.L_x_41:
[----:B------:R-:W0:Y:S01]  /*2d00*/  MUFU.RSQ R0, -QNAN ;  /* 0xffc0000000007908 */ /* 0x000e220000001400 */
[----:B------:R-:W-:Y:S05]  /*2d10*/  BRA `(.L_x_48) ;  /* 0x0000000000047947 */ /* 0x000fea0003800000 */
.L_x_40:
[----:B------:R-:W-:-:S07]  /*2d20*/  FADD.FTZ R0, R0, R3 ;  /* 0x0000000300007221 */ /* 0x000fce0000010000 */
.L_x_48:
[----:B------:R-:W-:Y:S05]  /*2d30*/  BSYNC.RECONVERGENT B2 ;  /* 0x0000000000027941 */ /* 0x000fea0003800200 */
.L_x_38:
[----:B------:R-:W-:-:S04]  /*2d40*/  HFMA2 R13, -RZ, RZ, 0, 0 ;  /* 0x00000000ff0d7431 */ /* 0x000fc800000001ff */
[----:B0-----:R-:W-:Y:S05]  /*2d50*/  RET.REL.NODEC R12 `(_Z19studentBlockSoftmaxPfS_ii) ;  /* 0xffffffd00ca87950 */ /* 0x001fea0003c3ffff */
.L_x_49:
        /* <DEDUP_REMOVED lines=10> */
.L_x_164:


//--------------------- .text._Z13onlineSoftmaxPfS_ii --------------------------
	.section	.text._Z13onlineSoftmaxPfS_ii,"ax",@progbits
	.align	128
        .global         _Z13onlineSoftmaxPfS_ii
        .type           _Z13onlineSoftmaxPfS_ii,@function
        .size           _Z13onlineSoftmaxPfS_ii,(.L_x_165 - _Z13onlineSoftmaxPfS_ii)
        .other          _Z13onlineSoftmaxPfS_ii,@"STO_CUDA_ENTRY STV_DEFAULT"
_Z13onlineSoftmaxPfS_ii:
.text._Z13onlineSoftmaxPfS_ii:
        /* <DEDUP_REMOVED lines=8> */
[----:B------:R-:W0:Y:S01]  /*0080*/  LDC.64 R10, c[0x0][0x380] ;  /* 0x0000e000ff0a7b82 */ /* 0x000e220000000a00 */
[----:B------:R-:W1:Y:S01]  /*0090*/  LDCU UR5, c[0x0][0x394] ;  /* 0x00007280ff0577ac */ /* 0x000e620008000800 */
[----:B------:R-:W2:Y:S01]  /*00a0*/  LDCU.64 UR8, c[0x0][0x358] ;  /* 0x00006b00ff0877ac */ /* 0x000ea20008000a00 */
[----:B-1----:R-:W-:-:S04]  /*00b0*/  IMAD R4, R4, UR5, RZ ;  /* 0x0000000504047c24 */ /* 0x002fc8000f8e02ff */
[----:B0-----:R-:W-:-:S05]  /*00c0*/  IMAD.WIDE R10, R4, 0x4, R10 ;  /* 0x00000004040a7825 */ /* 0x001fca00078e020a */
[----:B--2---:R0:W5:Y:S01]  /*00d0*/  LDG.E R2, desc[UR8][R10.64] ;  /* 0x000000080a027981 */ /* 0x004162000c1e1900 */
[----:B------:R-:W-:-:S09]  /*00e0*/  UISETP.GE.AND UP0, UPT, UR5, 0x2, UPT ;  /* 0x000000020500788c */ /* 0x000fd2000bf06270 */
[----:B0-----:R-:W-:Y:S05]  /*00f0*/  BRA.U !UP0, `(.L_x_50) ;  /* 0x0000000508fc7547 */ /* 0x001fea000b800000 */
[----:B------:R-:W-:Y:S01]  /*0100*/  UIADD3 UR4, UPT, UPT, UR5, -0x1, URZ ;  /* 0xffffffff05047890 */ /* 0x000fe2000fffe0ff */
[----:B------:R-:W-:Y:S01]  /*0110*/  HFMA2 R3, -RZ, RZ, 0, 5.9604644775390625e-08 ;  /* 0x00000001ff037431 */ /* 0x000fe200000001ff */
[----:B------:R-:W-:Y:S02]  /*0120*/  UIADD3 UR5, UPT, UPT, UR5, -0x2, URZ ;  /* 0xfffffffe05057890 */ /* 0x000fe4000fffe0ff */
[----:B------:R-:W-:Y:S02]  /*0130*/  ULOP3.LUT UR6, UR4, 0xf, URZ, 0xc0, !UPT ;  /* 0x0000000f04067892 */ /* 0x000fe4000f8ec0ff */
[----:B------:R-:W-:-:S09]  /*0140*/  UISETP.GE.U32.AND UP0, UPT, UR5, 0xf, UPT ;  /* 0x0000000f0500788c */ /* 0x000fd2000bf06070 */
[----:B------:R-:W-:Y:S05]  /*0150*/  BRA.U !UP0, `(.L_x_51) ;  /* 0x0000000108f07547 */ /* 0x000fea000b800000 */
[----:B------:R-:W-:Y:S01]  /*0160*/  IADD3 R6, P0, PT, R10, 0x20, RZ ;  /* 0x000000200a067810 */ /* 0x000fe20007f1e0ff */
[----:B------:R-:W-:Y:S01]  /*0170*/  ULOP3.LUT UR5, UR4, 0xfffffff0, URZ, 0xc0, !UPT ;  /* 0xfffffff004057892 */ /* 0x000fe2000f8ec0ff */
[----:B------:R-:W-:Y:S02]  /*0180*/  MOV R0, RZ ;  /* 0x000000ff00007202 */ /* 0x000fe40000000f00 */
[----:B------:R-:W-:Y:S01]  /*0190*/  IADD3.X R7, PT, PT, RZ, R11, RZ, P0, !PT ;  /* 0x0000000bff077210 */ /* 0x000fe200007fe4ff */
[----:B------:R-:W-:-:S12]  /*01a0*/  UIADD3 UR5, UPT, UPT, -UR5, URZ, URZ ;  /* 0x000000ff05057290 */ /* 0x000fd8000fffe1ff */
.L_x_52:
[----:B------:R-:W2:Y:S04]  /*01b0*/  LDG.E R17, desc[UR8][R6.64+-0x1c] ;  /* 0xffffe40806117981 */ /* 0x000ea8000c1e1900 */
[----:B------:R-:W3:Y:S04]  /*01c0*/  LDG.E R19, desc[UR8][R6.64+-0x18] ;  /* 0xffffe80806137981 */ /* 0x000ee8000c1e1900 */
[----:B------:R-:W4:Y:S04]  /*01d0*/  LDG.E R21, desc[UR8][R6.64+-0x14] ;  /* 0xffffec0806157981 */ /* 0x000f28000c1e1900 */
        /* <DEDUP_REMOVED lines=12> */
[----:B------:R0:W4:Y:S01]  /*02a0*/  LDG.E R3, desc[UR8][R6.64+0x20] ;  /* 0x0000200806037981 */ /* 0x000122000c1e1900 */
[----:B------:R-:W-:Y:S01]  /*02b0*/  UIADD3 UR5, UPT, UPT, UR5, 0x10, URZ ;  /* 0x0000001005057890 */ /* 0x000fe2000fffe0ff */
[----:B------:R-:W-:-:S03]  /*02c0*/  IADD3 R0, PT, PT, R0, 0x10, RZ ;  /* 0x0000001000007810 */ /* 0x000fc60007ffe0ff */
[----:B------:R-:W-:Y:S01]  /*02d0*/  UISETP.NE.AND UP0, UPT, UR5, URZ, UPT ;  /* 0x000000ff0500728c */ /* 0x000fe2000bf05270 */
[----:B0-----:R-:W-:-:S04]  /*02e0*/  IADD3 R6, P1, PT, R6, 0x40, RZ ;  /* 0x0000004006067810 */ /* 0x001fc80007f3e0ff */
[----:B------:R-:W-:Y:S02]  /*02f0*/  IADD3.X R7, PT, PT, RZ, R7, RZ, P1, !PT ;  /* 0x00000007ff077210 */ /* 0x000fe40000ffe4ff */
[----:B--2--5:R-:W-:-:S04]  /*0300*/  FSETP.GT.AND P0, PT, R17, R2, PT ;  /* 0x000000021100720b */ /* 0x024fc80003f04000 */
[----:B------:R-:W-:-:S04]  /*0310*/  FSEL R2, R17, R2, P0 ;  /* 0x0000000211027208 */ /* 0x000fc80000000000 */
[----:B---3--:R-:W-:-:S04]  /*0320*/  FSETP.GT.AND P0, PT, R19, R2, PT ;  /* 0x000000021300720b */ /* 0x008fc80003f04000 */
[----:B------:R-:W-:-:S04]  /*0330*/  FSEL R2, R19, R2, P0 ;  /* 0x0000000213027208 */ /* 0x000fc80000000000 */
[----:B----4-:R-:W-:-:S04]  /*0340*/  FSETP.GT.AND P0, PT, R21, R2, PT ;  /* 0x000000021500720b */ /* 0x010fc80003f04000 */
        /* <DEDUP_REMOVED lines=26> */
[----:B------:R-:W-:Y:S01]  /*04f0*/  FSEL R2, R3, R2, P0 ;  /* 0x0000000203027208 */ /* 0x000fe20000000000 */
[----:B------:R-:W-:Y:S08]  /*0500*/  BRA.U UP0, `(.L_x_52) ;  /* 0xfffffffd00287547 */ /* 0x000ff0000b83ffff */
[----:B------:R-:W-:-:S07]  /*0510*/  IADD3 R3, PT, PT, R0, 0x1, RZ ;  /* 0x0000000100037810 */ /* 0x000fce0007ffe0ff */
.L_x_51:
[----:B------:R-:W-:-:S09]  /*0520*/  UISETP.NE.AND UP0, UPT, UR6, URZ, UPT ;  /* 0x000000ff0600728c */ /* 0x000fd2000bf05270 */
[----:B------:R-:W-:Y:S05]  /*0530*/  BRA.U !UP0, `(.L_x_50) ;  /* 0x0000000108ec7547 */ /* 0x000fea000b800000 */
[----:B------:R-:W-:Y:S02]  /*0540*/  UISETP.GE.U32.AND UP0, UPT, UR6, 0x8, UPT ;  /* 0x000000080600788c */ /* 0x000fe4000bf06070 */
[----:B------:R-:W-:-:S04]  /*0550*/  ULOP3.LUT UR5, UR4, 0x7, URZ, 0xc0, !UPT ;  /* 0x0000000704057892 */ /* 0x000fc8000f8ec0ff */
[----:B------:R-:W-:-:S03]  /*0560*/  UISETP.NE.AND UP1, UPT, UR5, URZ, UPT ;  /* 0x000000ff0500728c */ /* 0x000fc6000bf25270 */
[----:B------:R-:W-:Y:S08]  /*0570*/  BRA.U !UP0, `(.L_x_53) ;  /* 0x0000000108687547 */ /* 0x000ff0000b800000 */
[----:B------:R-:W-:-:S05]  /*0580*/  IMAD.WIDE R6, R3, 0x4, R10 ;  /* 0x0000000403067825 */ /* 0x000fca00078e020a */
[----:B------:R-:W2:Y:S04]  /*0590*/  LDG.E R5, desc[UR8][R6.64] ;  /* 0x0000000806057981 */ /* 0x000ea8000c1e1900 */
[----:B------:R-:W3:Y:S04]  /*05a0*/  LDG.E R9, desc[UR8][R6.64+0x4] ;  /* 0x0000040806097981 */ /* 0x000ee8000c1e1900 */
[----:B------:R-:W4:Y:S04]  /*05b0*/  LDG.E R13, desc[UR8][R6.64+0x8] ;  /* 0x00000808060d7981 */ /* 0x000f28000c1e1900 */
[----:B------:R-:W4:Y:S04]  /*05c0*/  LDG.E R15, desc[UR8][R6.64+0xc] ;  /* 0x00000c08060f7981 */ /* 0x000f28000c1e1900 */
[----:B------:R-:W4:Y:S04]  /*05d0*/  LDG.E R17, desc[UR8][R6.64+0x10] ;  /* 0x0000100806117981 */ /* 0x000f28000c1e1900 */
[----:B------:R-:W4:Y:S04]  /*05e0*/  LDG.E R19, desc[UR8][R6.64+0x14] ;  /* 0x0000140806137981 */ /* 0x000f28000c1e1900 */
[----:B------:R-:W4:Y:S04]  /*05f0*/  LDG.E R21, desc[UR8][R6.64+0x18] ;  /* 0x0000180806157981 */ /* 0x000f28000c1e1900 */
[----:B------:R-:W4:Y:S01]  /*0600*/  LDG.E R23, desc[UR8][R6.64+0x1c] ;  /* 0x00001c0806177981 */ /* 0x000f22000c1e1900 */
[----:B------:R-:W-:-:S02]  /*0610*/  IADD3 R3, PT, PT, R3, 0x8, RZ ;  /* 0x0000000803037810 */ /* 0x000fc40007ffe0ff */
        /* <DEDUP_REMOVED lines=16> */
.L_x_53:
        /* <DEDUP_REMOVED lines=18> */
[----:B------:R-:W-:-:S09]  /*0840*/  FSEL R2, R15, R2, P0 ;  /* 0x000000020f027208 */ /* 0x000fd20000000000 */
.L_x_54:
[----:B------:R-:W-:Y:S05]  /*0850*/  BRA.U !UP1, `(.L_x_50) ;  /* 0x0000000109247547 */ /* 0x000fea000b800000 */
[----:B------:R-:W-:-:S12]  /*0860*/  UIADD3 UR4, UPT, UPT, -UR4, URZ, URZ ;  /* 0x000000ff04047290 */ /* 0x000fd8000fffe1ff */
.L_x_55:
[----:B------:R-:W-:-:S06]  /*0870*/  IMAD.WIDE R6, R3, 0x4, R10 ;  /* 0x0000000403067825 */ /* 0x000fcc00078e020a */
[----:B------:R-:W2:Y:S01]  /*0880*/  LDG.E R7, desc[UR8][R6.64] ;  /* 0x0000000806077981 */ /* 0x000ea2000c1e1900 */
[----:B------:R-:W-:Y:S01]  /*0890*/  UIADD3 UR4, UPT, UPT, UR4, 0x1, URZ ;  /* 0x0000000104047890 */ /* 0x000fe2000fffe0ff */
[----:B------:R-:W-:-:S03]  /*08a0*/  IADD3 R3, PT, PT, R3, 0x1, RZ ;  /* 0x0000000103037810 */ /* 0x000fc60007ffe0ff */
[----:B------:R-:W-:Y:S01]  /*08b0*/  UISETP.NE.AND UP0, UPT, UR4, URZ, UPT ;  /* 0x000000ff0400728c */ /* 0x000fe2000bf05270 */
[----:B--2--5:R-:W-:-:S04]  /*08c0*/  FSETP.GT.AND P0, PT, R7, R2, PT ;  /* 0x000000020700720b */ /* 0x024fc80003f04000 */
[----:B------:R-:W-:-:S04]  /*08d0*/  FSEL R2, R7, R2, P0 ;  /* 0x0000000207027208 */ /* 0x000fc80000000000 */
[----:B------:R-:W-:Y:S05]  /*08e0*/  BRA.U UP0, `(.L_x_55) ;  /* 0xfffffffd00e07547 */ /* 0x000fea000b83ffff */
.L_x_50:
[----:B------:R-:W0:Y:S01]  /*08f0*/  LDCU UR4, c[0x0][0x394] ;  /* 0x00007280ff0477ac */ /* 0x000e220008000800 */
[----:B------:R-:W-:Y:S01]  /*0900*/  MOV R3, RZ ;  /* 0x000000ff00037202 */ /* 0x000fe20000000f00 */
[----:B0-----:R-:W-:-:S09]  /*0910*/  UISETP.GE.AND UP0, UPT, UR4, 0x1, UPT ;  /* 0x000000010400788c */ /* 0x001fd2000bf06270 */
[----:B------:R-:W-:Y:S05]  /*0920*/  BRA.U !UP0, `(.L_x_56) ;  /* 0x0000000d08007547 */ /* 0x000fea000b800000 */
[----:B------:R-:W-:Y:S01]  /*0930*/  UISETP.GE.U32.AND UP1, UPT, UR4, 0x8, UPT ;  /* 0x000000080400788c */ /* 0x000fe2000bf26070 */
[----:B------:R-:W-:Y:S01]  /*0940*/  HFMA2 R3, -RZ, RZ, 0, 0 ;  /* 0x00000000ff037431 */ /* 0x000fe200000001ff */
[----:B------:R-:W-:Y:S01]  /*0950*/  ULOP3.LUT UR5, UR4, 0x7, URZ, 0xc0, !UPT ;  /* 0x0000000704057892 */ /* 0x000fe2000f8ec0ff */
[----:B------:R-:W-:-:S03]  /*0960*/  MOV R5, RZ ;  /* 0x000000ff00057202 */ /* 0x000fc60000000f00 */
[----:B------:R-:W-:-:S03]  /*0970*/  UISETP.NE.AND UP0, UPT, UR5, URZ, UPT ;  /* 0x000000ff0500728c */ /* 0x000fc6000bf05270 */
[----:B------:R-:W-:Y:S08]  /*0980*/  BRA.U !UP1, `(.L_x_57) ;  /* 0x0000000509747547 */ /* 0x000ff0000b800000 */
[----:B------:R-:W-:Y:S01]  /*0990*/  ULOP3.LUT UR4, UR4, 0x7ffffff8, URZ, 0xc0, !UPT ;  /* 0x7ffffff804047892 */ /* 0x000fe2000f8ec0ff */
[----:B------:R-:W-:Y:S02]  /*09a0*/  IADD3 R6, P0, PT, R10, 0x10, RZ ;  /* 0x000000100a067810 */ /* 0x000fe40007f1e0ff */
[----:B------:R-:W-:Y:S01]  /*09b0*/  MOV R3, RZ ;  /* 0x000000ff00037202 */ /* 0x000fe20000000f00 */
[----:B------:R-:W-:Y:S01]  /*09c0*/  UIADD3 UR6, UPT, UPT, -UR4, URZ, URZ ;  /* 0x000000ff04067290 */ /* 0x000fe2000fffe1ff */
[----:B------:R-:W-:Y:S02]  /*09d0*/  IADD3.X R7, PT, PT, RZ, R11, RZ, P0, !PT ;  /* 0x0000000bff077210 */ /* 0x000fe400007fe4ff */
[----:B------:R-:W-:-:S09]  /*09e0*/  MOV R5, UR4 ;  /* 0x0000000400057c02 */ /* 0x000fd20008000f00 */
.L_x_58:
[----:B------:R-:W2:Y:S04]  /*09f0*/  LDG.E R21, desc[UR8][R6.64+-0x10] ;  /* 0xfffff00806157981 */ /* 0x000ea8000c1e1900 */
[----:B------:R-:W3:Y:S04]  /*0a00*/  LDG.E R25, desc[UR8][R6.64+-0xc] ;  /* 0xfffff40806197981 */ /* 0x000ee8000c1e1900 */
[----:B------:R-:W4:Y:S04]  /*0a10*/  LDG.E R27, desc[UR8][R6.64+-0x8] ;  /* 0xfffff808061b7981 */ /* 0x000f28000c1e1900 */
[----:B------:R-:W4:Y:S04]  /*0a20*/  LDG.E R13, desc[UR8][R6.64+-0x4] ;  /* 0xfffffc08060d7981 */ /* 0x000f28000c1e1900 */
[----:B------:R-:W4:Y:S04]  /*0a30*/  LDG.E R17, desc[UR8][R6.64+0x4] ;  /* 0x0000040806117981 */ /* 0x000f28000c1e1900 */
[----:B------:R-:W4:Y:S04]  /*0a40*/  LDG.E R19, desc[UR8][R6.64] ;  /* 0x0000000806137981 */ /* 0x000f28000c1e1900 */
[----:B------:R-:W4:Y:S04]  /*0a50*/  LDG.E R15, desc[UR8][R6.64+0x8] ;  /* 0x00000808060f7981 */ /* 0x000f28000c1e1900 */
[----:B------:R0:W4:Y:S01]  /*0a60*/  LDG.E R9, desc[UR8][R6.64+0xc] ;  /* 0x00000c0806097981 */ /* 0x000122000c1e1900 */
[----:B------:R-:W-:Y:S01]  /*0a70*/  HFMA2 R12, -RZ, RZ, 0.96630859375, -0.0022525787353515625 ;  /* 0x3bbb989dff0c7431 */ /* 0x000fe200000001ff */
[----:B------:R-:W-:Y:S01]  /*0a80*/  MOV R0, 0x437c0000 ;  /* 0x437c000000007802 */ /* 0x000fe20000000f00 */
[----:B------:R-:W-:-:S04]  /*0a90*/  UIADD3 UR6, UPT, UPT, UR6, 0x8, URZ ;  /* 0x0000000806067890 */ /* 0x000fc8000fffe0ff */
[----:B------:R-:W-:Y:S01]  /*0aa0*/  UISETP.NE.AND UP1, UPT, UR6, URZ, UPT ;  /* 0x000000ff0600728c */ /* 0x000fe2000bf25270 */
[----:B0-----:R-:W-:-:S04]  /*0ab0*/  IADD3 R6, P0, PT, R6, 0x20, RZ ;  /* 0x0000002006067810 */ /* 0x001fc80007f1e0ff */
[----:B------:R-:W-:Y:S01]  /*0ac0*/  IADD3.X R7, PT, PT, RZ, R7, RZ, P0, !PT ;  /* 0x00000007ff077210 */ /* 0x000fe200007fe4ff */
[----:B--2--5:R-:W-:-:S04]  /*0ad0*/  FADD R21, R21, -R2 ;  /* 0x8000000215157221 */ /* 0x024fc80000000000 */
[----:B------:R-:W-:-:S04]  /*0ae0*/  FFMA.SAT R23, R21, R12, 0.5 ;  /* 0x3f00000015177423 */ /* 0x000fc8000000200c */
[----:B------:R-:W-:Y:S01]  /*0af0*/  FFMA.RM R14, R23, R0, 12582913 ;  /* 0x4b400001170e7423 */ /* 0x000fe20000004000 */
[----:B---3--:R-:W-:-:S03]  /*0b00*/  FADD R25, R25, -R2 ;  /* 0x8000000219197221 */ /* 0x008fc60000000000 */
[----:B------:R-:W-:Y:S01]  /*0b10*/  FADD R8, R14, -12583039 ;  /* 0xcb40007f0e087421 */ /* 0x000fe20000000000 */
[----:B------:R-:W-:-:S03]  /*0b20*/  FFMA.SAT R23, R25, R12, 0.5 ;  /* 0x3f00000019177423 */ /* 0x000fc6000000200c */
[----:B------:R-:W-:-:S04]  /*0b30*/  FFMA R8, R21, 1.4426950216293334961, -R8 ;  /* 0x3fb8aa3b15087823 */ /* 0x000fc80000000808 */
[----:B------:R-:W-:Y:S01]  /*0b40*/  FFMA R18, R21, 1.925963033500011079e-08, R8 ;  /* 0x32a5706015127823 */ /* 0x000fe20000000008 */
[----:B------:R-:W-:Y:S01]  /*0b50*/  FFMA.RM R8, R23, R0, 12582913 ;  /* 0x4b40000117087423 */ /* 0x000fe20000004000 */
[----:B----4-:R-:W-:-:S03]  /*0b60*/  FADD R21, R27, -R2 ;  /* 0x800000021b157221 */ /* 0x010fc60000000000 */
[----:B------:R-:W-:Y:S01]  /*0b70*/  FADD R16, R8, -12583039 ;  /* 0xcb40007f08107421 */ /* 0x000fe20000000000 */
[----:B------:R-:W0:Y:S01]  /*0b80*/  MUFU.EX2 R18, R18 ;  /* 0x0000001200127308 */ /* 0x000e220000000800 */
[----:B------:R-:W-:Y:S01]  /*0b90*/  FFMA.SAT R27, R21, R12, 0.5 ;  /* 0x3f000000151b7423 */ /* 0x000fe2000000200c */
[----:B------:R-:W-:Y:S01]  /*0ba0*/  FADD R23, R13, -R2 ;  /* 0x800000020d177221 */ /* 0x000fe20000000000 */
[----:B------:R-:W-:Y:S02]  /*0bb0*/  FFMA R16, R25, 1.4426950216293334961, -R16 ;  /* 0x3fb8aa3b19107823 */ /* 0x000fe40000000810 */
[----:B------:R-:W-:Y:S02]  /*0bc0*/  FFMA.RM R13, R27, R0, 12582913 ;  /* 0x4b4000011b0d7423 */ /* 0x000fe40000004000 */
[----:B------:R-:W-:Y:S01]  /*0bd0*/  FFMA R16, R25, 1.925963033500011079e-08, R16 ;  /* 0x32a5706019107823 */ /* 0x000fe20000000010 */
[----:B------:R-:W-:Y:S01]  /*0be0*/  FFMA.SAT R25, R23, R12, 0.5 ;  /* 0x3f00000017197423 */ /* 0x000fe2000000200c */
[----:B------:R-:W-:Y:S01]  /*0bf0*/  SHF.L.U32 R20, R14, 0x17, RZ ;  /* 0x000000170e147819 */ /* 0x000fe200000006ff */
[----:B------:R-:W-:-:S02]  /*0c00*/  FADD R22, R13, -12583039 ;  /* 0xcb40007f0d167421 */ /* 0x000fc40000000000 */
[----:B------:R-:W-:Y:S01]  /*0c10*/  FFMA.RM R14, R25, R0, 12582913 ;  /* 0x4b400001190e7423 */ /* 0x000fe20000004000 */
[----:B------:R-:W-:Y:S01]  /*0c20*/  FADD R25, R17, -R2 ;  /* 0x8000000211197221 */ /* 0x000fe20000000000 */
[C---:B------:R-:W-:Y:S01]  /*0c30*/  FFMA R22, R21.reuse, 1.4426950216293334961, -R22 ;  /* 0x3fb8aa3b15167823 */ /* 0x040fe20000000816 */
[----:B0-----:R-:W-:Y:S01]  /*0c40*/  FFMA R3, R20, R18, R3 ;  /* 0x0000001214037223 */ /* 0x001fe20000000003 */
[----:B------:R-:W-:Y:S02]  /*0c50*/  FADD R20, R14, -12583039 ;  /* 0xcb40007f0e147421 */ /* 0x000fe40000000000 */
[----:B------:R-:W-:Y:S01]  /*0c60*/  FFMA R18, R21, 1.925963033500011079e-08, R22 ;  /* 0x32a5706015127823 */ /* 0x000fe20000000016 */
[----:B------:R-:W-:Y:S01]  /*0c70*/  FFMA.SAT R21, R25, R12, 0.5 ;  /* 0x3f00000019157423 */ /* 0x000fe2000000200c */
[----:B------:R-:W-:Y:S01]  /*0c80*/  FFMA R20, R23, 1.4426950216293334961, -R20 ;  /* 0x3fb8aa3b17147823 */ /* 0x000fe20000000814 */
[----:B------:R-:W-:-:S03]  /*0c90*/  FADD R19, R19, -R2 ;  /* 0x8000000213137221 */ /* 0x000fc60000000000 */
[----:B------:R-:W-:Y:S01]  /*0ca0*/  FFMA R22, R23, 1.925963033500011079e-08, R20 ;  /* 0x32a5706017167823 */ /* 0x000fe20000000014 */
[----:B------:R-:W-:Y:S01]  /*0cb0*/  FFMA.RM R20, R21, R0, 12582913 ;  /* 0x4b40000115147423 */ /* 0x000fe20000004000 */
[----:B------:R-:W-:Y:S01]  /*0cc0*/  FFMA.SAT R27, R19, R12, 0.5 ;  /* 0x3f000000131b7423 */ /* 0x000fe2000000200c */
[--C-:B------:R-:W-:Y:S02]  /*0cd0*/  FADD R23, R15, -R2.reuse ;  /* 0x800000020f177221 */ /* 0x100fe40000000000 */
[----:B------:R-:W-:Y:S01]  /*0ce0*/  FADD R26, R20, -12583039 ;  /* 0xcb40007f141a7421 */ /* 0x000fe20000000000 */
[----:B------:R-:W-:Y:S01]  /*0cf0*/  FFMA.RM R17, R27, R0, 12582913 ;  /* 0x4b4000011b117423 */ /* 0x000fe20000004000 */
[----:B------:R-:W-:Y:S02]  /*0d00*/  FADD R21, R9, -R2 ;  /* 0x8000000209157221 */ /* 0x000fe40000000000 */
[----:B------:R-:W-:Y:S01]  /*0d10*/  FFMA R26, R25, 1.4426950216293334961, -R26 ;  /* 0x3fb8aa3b191a7823 */ /* 0x000fe2000000081a */
[----:B------:R-:W-:Y:S01]  /*0d20*/  FADD R24, R17, -12583039 ;  /* 0xcb40007f11187421 */ /* 0x000fe20000000000 */
[-C--:B------:R-:W-:Y:S01]  /*0d30*/  FFMA.SAT R27, R23, R12.reuse, 0.5 ;  /* 0x3f000000171b7423 */ /* 0x080fe2000000200c */
[----:B------:R-:W0:Y:S01]  /*0d40*/  MUFU.EX2 R16, R16 ;  /* 0x0000001000107308 */ /* 0x000e220000000800 */
[----:B------:R-:W-:Y:S01]  /*0d50*/  FFMA R26, R25, 1.925963033500011079e-08, R26 ;  /* 0x32a57060191a7823 */ /* 0x000fe2000000001a */
[----:B------:R-:W-:Y:S01]  /*0d60*/  FFMA R24, R19, 1.4426950216293334961, -R24 ;  /* 0x3fb8aa3b13187823 */ /* 0x000fe20000000818 */
[----:B------:R-:W-:Y:S01]  /*0d70*/  FFMA.SAT R25, R21, R12, 0.5 ;  /* 0x3f00000015197423 */ /* 0x000fe2000000200c */
[----:B------:R-:W-:-:S02]  /*0d80*/  FFMA.RM R9, R27, R0, 12582913 ;  /* 0x4b4000011b097423 */ /* 0x000fc40000004000 */
[----:B------:R-:W-:Y:S02]  /*0d90*/  FFMA R19, R19, 1.925963033500011079e-08, R24 ;  /* 0x32a5706013137823 */ /* 0x000fe40000000018 */
[----:B------:R-:W1:Y:S01]  /*0da0*/  MUFU.EX2 R18, R18 ;  /* 0x0000001200127308 */ /* 0x000e620000000800 */
[----:B------:R-:W-:Y:S01]  /*0db0*/  FFMA.RM R0, R25, R0, 12582913 ;  /* 0x4b40000119007423 */ /* 0x000fe20000004000 */
[----:B------:R-:W-:Y:S01]  /*0dc0*/  FADD R12, R9, -12583039 ;  /* 0xcb40007f090c7421 */ /* 0x000fe20000000000 */
[----:B------:R-:W-:Y:S02]  /*0dd0*/  SHF.L.U32 R8, R8, 0x17, RZ ;  /* 0x0000001708087819 */ /* 0x000fe400000006ff */
[----:B------:R-:W-:-:S03]  /*0de0*/  FADD R28, R0, -12583039 ;  /* 0xcb40007f001c7421 */ /* 0x000fc60000000000 */
[----:B------:R2:W3:Y:S01]  /*0df0*/  MUFU.EX2 R15, R22 ;  /* 0x00000016000f7308 */ /* 0x0004e20000000800 */
[----:B------:R-:W-:-:S07]  /*0e00*/  FFMA R28, R21, 1.4426950216293334961, -R28 ;  /* 0x3fb8aa3b151c7823 */ /* 0x000fce000000081c */
[----:B------:R-:W4:Y:S01]  /*0e10*/  MUFU.EX2 R19, R19 ;  /* 0x0000001300137308 */ /* 0x000f220000000800 */
[----:B--2---:R-:W-:Y:S01]  /*0e20*/  FFMA R22, R23, 1.4426950216293334961, -R12 ;  /* 0x3fb8aa3b17167823 */ /* 0x004fe2000000080c */
[----:B------:R-:W-:-:S03]  /*0e30*/  FFMA R28, R21, 1.925963033500011079e-08, R28 ;  /* 0x32a57060151c7823 */ /* 0x000fc6000000001c */
[----:B------:R-:W-:Y:S01]  /*0e40*/  FFMA R24, R23, 1.925963033500011079e-08, R22 ;  /* 0x32a5706017187823 */ /* 0x000fe20000000016 */
[----:B------:R-:W-:Y:S01]  /*0e50*/  SHF.L.U32 R22, R13, 0x17, RZ ;  /* 0x000000170d167819 */ /* 0x000fe200000006ff */
[----:B0-----:R-:W-:Y:S01]  /*0e60*/  FFMA R13, R8, R16, R3 ;  /* 0x00000010080d7223 */ /* 0x001fe20000000003 */
[----:B------:R-:W0:Y:S01]  /*0e70*/  MUFU.EX2 R12, R26 ;  /* 0x0000001a000c7308 */ /* 0x000e220000000800 */
[----:B------:R-:W-:Y:S02]  /*0e80*/  SHF.L.U32 R23, R14, 0x17, RZ ;  /* 0x000000170e177819 */ /* 0x000fe400000006ff */
[----:B-1----:R-:W-:Y:S01]  /*0e90*/  FFMA R18, R22, R18, R13 ;  /* 0x0000001216127223 */ /* 0x002fe2000000000d */
[----:B------:R-:W-:-:S04]  /*0ea0*/  SHF.L.U32 R17, R17, 0x17, RZ ;  /* 0x0000001711117819 */ /* 0x000fc800000006ff */
[----:B------:R-:W1:Y:S01]  /*0eb0*/  MUFU.EX2 R3, R24 ;  /* 0x0000001800037308 */ /* 0x000e620000000800 */
[----:B---3--:R-:W-:Y:S01]  /*0ec0*/  FFMA R18, R23, R15, R18 ;  /* 0x0000000f17127223 */ /* 0x008fe20000000012 */
[----:B------:R-:W-:-:S06]  /*0ed0*/  SHF.L.U32 R20, R20, 0x17, RZ ;  /* 0x0000001714147819 */ /* 0x000fcc00000006ff */
[----:B------:R-:W2:Y:S01]  /*0ee0*/  MUFU.EX2 R28, R28 ;  /* 0x0000001c001c7308 */ /* 0x000ea20000000800 */
[----:B----4-:R-:W-:Y:S01]  /*0ef0*/  FFMA R17, R17, R19, R18 ;  /* 0x0000001311117223 */ /* 0x010fe20000000012 */
[----:B------:R-:W-:-:S03]  /*0f00*/  SHF.L.U32 R9, R9, 0x17, RZ ;  /* 0x0000001709097819 */ /* 0x000fc600000006ff */
[----:B0-----:R-:W-:Y:S01]  /*0f10*/  FFMA R12, R20, R12, R17 ;  /* 0x0000000c140c7223 */ /* 0x001fe20000000011 */
[----:B------:R-:W-:-:S03]  /*0f20*/  SHF.L.U32 R0, R0, 0x17, RZ ;  /* 0x0000001700007819 */ /* 0x000fc600000006ff */
[----:B-1----:R-:W-:-:S04]  /*0f30*/  FFMA R3, R9, R3, R12 ;  /* 0x0000000309037223 */ /* 0x002fc8000000000c */
[----:B--2---:R-:W-:Y:S01]  /*0f40*/  FFMA R3, R0, R28, R3 ;  /* 0x0000001c00037223 */ /* 0x004fe20000000003 */
[----:B------:R-:W-:Y:S06]  /*0f50*/  BRA.U UP1, `(.L_x_58) ;  /* 0xfffffff901a47547 */ /* 0x000fec000b83ffff */
.L_x_57:
[----:B------:R-:W-:Y:S05]  /*0f60*/  BRA.U !UP0, `(.L_x_56) ;  /* 0x0000000508707547 */ /* 0x000fea000b800000 */
[----:B------:R-:W0:Y:S01]  /*0f70*/  LDCU UR4, c[0x0][0x394] ;  /* 0x00007280ff0477ac */ /* 0x000e220008000800 */
[----:B------:R-:W-:Y:S02]  /*0f80*/  UISETP.GE.U32.AND UP0, UPT, UR5, 0x4, UPT ;  /* 0x000000040500788c */ /* 0x000fe4000bf06070 */
[----:B0-----:R-:W-:-:S04]  /*0f90*/  ULOP3.LUT UR6, UR4, 0x3, URZ, 0xc0, !UPT ;  /* 0x0000000304067892 */ /* 0x001fc8000f8ec0ff */
[----:B------:R-:W-:-:S03]  /*0fa0*/  UISETP.NE.AND UP1, UPT, UR6, URZ, UPT ;  /* 0x000000ff0600728c */ /* 0x000fc6000bf25270 */
[----:B------:R-:W-:Y:S08]  /*0fb0*/  BRA.U !UP0, `(.L_x_59) ;  /* 0x0000000108b07547 */ /* 0x000ff0000b800000 */
[----:B------:R-:W-:-:S05]  /*0fc0*/  IMAD.WIDE.U32 R12, R5, 0x4, R10 ;  /* 0x00000004050c7825 */ /* 0x000fca00078e000a */
[----:B------:R-:W2:Y:S04]  /*0fd0*/  LDG.E R7, desc[UR8][R12.64] ;  /* 0x000000080c077981 */ /* 0x000ea8000c1e1900 */
[----:B------:R-:W3:Y:S04]  /*0fe0*/  LDG.E R15, desc[UR8][R12.64+0x4] ;  /* 0x000004080c0f7981 */ /* 0x000ee8000c1e1900 */
[----:B------:R-:W4:Y:S04]  /*0ff0*/  LDG.E R17, desc[UR8][R12.64+0x8] ;  /* 0x000008080c117981 */ /* 0x000f28000c1e1900 */
[----:B------:R-:W4:Y:S01]  /*1000*/  LDG.E R19, desc[UR8][R12.64+0xc] ;  /* 0x00000c080c137981 */ /* 0x000f22000c1e1900 */
[----:B------:R-:W-:Y:S01]  /*1010*/  HFMA2 R18, -RZ, RZ, 0.96630859375, -0.0022525787353515625 ;  /* 0x3bbb989dff127431 */ /* 0x000fe200000001ff */
[----:B------:R-:W-:-:S02]  /*1020*/  MOV R9, 0x437c0000 ;  /* 0x437c000000097802 */ /* 0x000fc40000000f00 */
[----:B------:R-:W-:Y:S01]  /*1030*/  IADD3 R5, PT, PT, R5, 0x4, RZ ;  /* 0x0000000405057810 */ /* 0x000fe20007ffe0ff */
[----:B--2--5:R-:W-:-:S04]  /*1040*/  FADD R8, R7, -R2 ;  /* 0x8000000207087221 */ /* 0x024fc80000000000 */
[----:B------:R-:W-:Y:S01]  /*1050*/  FFMA.SAT R0, R8, R18, 0.5 ;  /* 0x3f00000008007423 */ /* 0x000fe20000002012 */
[----:B---3--:R-:W-:-:S03]  /*1060*/  FADD R14, R15, -R2 ;  /* 0x800000020f0e7221 */ /* 0x008fc60000000000 */
[-C--:B------:R-:W-:Y:S01]  /*1070*/  FFMA.RM R0, R0, R9.reuse, 12582913 ;  /* 0x4b40000100007423 */ /* 0x080fe20000004009 */
[-C--:B------:R-:W-:Y:S01]  /*1080*/  FFMA.SAT R6, R14, R18.reuse, 0.5 ;  /* 0x3f0000000e067423 */ /* 0x080fe20000002012 */
[--C-:B----4-:R-:W-:Y:S02]  /*1090*/  FADD R7, R17, -R2.reuse ;  /* 0x8000000211077221 */ /* 0x110fe40000000000 */
[----:B------:R-:W-:Y:S01]  /*10a0*/  FADD R15, R0, -12583039 ;  /* 0xcb40007f000f7421 */ /* 0x000fe20000000000 */
[-C--:B------:R-:W-:Y:S01]  /*10b0*/  FFMA.RM R6, R6, R9.reuse, 12582913 ;  /* 0x4b40000106067423 */ /* 0x080fe20000004009 */
[-C--:B------:R-:W-:Y:S01]  /*10c0*/  FFMA.SAT R16, R7, R18.reuse, 0.5 ;  /* 0x3f00000007107423 */ /* 0x080fe20000002012 */
[----:B------:R-:W-:Y:S01]  /*10d0*/  FADD R19, R19, -R2 ;  /* 0x8000000213137221 */ /* 0x000fe20000000000 */
[----:B------:R-:W-:Y:S01]  /*10e0*/  FFMA R15, R8, 1.4426950216293334961, -R15 ;  /* 0x3fb8aa3b080f7823 */ /* 0x000fe2000000080f */
[----:B------:R-:W-:Y:S01]  /*10f0*/  FADD R13, R6, -12583039 ;  /* 0xcb40007f060d7421 */ /* 0x000fe20000000000 */
[----:B------:R-:W-:Y:S01]  /*1100*/  SHF.L.U32 R0, R0, 0x17, RZ ;  /* 0x0000001700007819 */ /* 0x000fe200000006ff */
[----:B------:R-:W-:Y:S01]  /*1110*/  FFMA.SAT R18, R19, R18, 0.5 ;  /* 0x3f00000013127423 */ /* 0x000fe20000002012 */
[----:B------:R-:W-:Y:S01]  /*1120*/  FFMA R12, R8, 1.925963033500011079e-08, R15 ;  /* 0x32a57060080c7823 */ /* 0x000fe2000000000f */
[-C--:B------:R-:W-:Y:S01]  /*1130*/  FFMA.RM R8, R16, R9.reuse, 12582913 ;  /* 0x4b40000110087423 */ /* 0x080fe20000004009 */
[----:B------:R-:W-:Y:S01]  /*1140*/  FFMA R13, R14, 1.4426950216293334961, -R13 ;  /* 0x3fb8aa3b0e0d7823 */ /* 0x000fe2000000080d */
[----:B------:R-:W-:-:S02]  /*1150*/  FFMA.RM R18, R18, R9, 12582913 ;  /* 0x4b40000112127423 */ /* 0x000fc40000004009 */
[----:B------:R-:W-:Y:S01]  /*1160*/  FADD R16, R8, -12583039 ;  /* 0xcb40007f08107421 */ /* 0x000fe20000000000 */
[----:B------:R-:W-:Y:S01]  /*1170*/  FFMA R13, R14, 1.925963033500011079e-08, R13 ;  /* 0x32a570600e0d7823 */ /* 0x000fe2000000000d */
[C---:B------:R-:W-:Y:S01]  /*1180*/  FADD R14, R18.reuse, -12583039 ;  /* 0xcb40007f120e7421 */ /* 0x040fe20000000000 */
[----:B------:R-:W0:Y:S01]  /*1190*/  MUFU.EX2 R12, R12 ;  /* 0x0000000c000c7308 */ /* 0x000e220000000800 */
[----:B------:R-:W-:Y:S01]  /*11a0*/  FFMA R16, R7, 1.4426950216293334961, -R16 ;  /* 0x3fb8aa3b07107823 */ /* 0x000fe20000000810 */
[----:B------:R-:W-:Y:S01]  /*11b0*/  SHF.L.U32 R18, R18, 0x17, RZ ;  /* 0x0000001712127819 */ /* 0x000fe200000006ff */
[----:B------:R-:W-:Y:S02]  /*11c0*/  FFMA R14, R19, 1.4426950216293334961, -R14 ;  /* 0x3fb8aa3b130e7823 */ /* 0x000fe4000000080e */
[----:B------:R-:W-:Y:S01]  /*11d0*/  FFMA R16, R7, 1.925963033500011079e-08, R16 ;  /* 0x32a5706007107823 */ /* 0x000fe20000000010 */
[----:B------:R-:W-:Y:S01]  /*11e0*/  SHF.L.U32 R7, R6, 0x17, RZ ;  /* 0x0000001706077819 */ /* 0x000fe200000006ff */
[----:B------:R-:W-:Y:S01]  /*11f0*/  FFMA R14, R19, 1.925963033500011079e-08, R14 ;  /* 0x32a57060130e7823 */ /* 0x000fe2000000000e */
[----:B------:R-:W1:Y:S08]  /*1200*/  MUFU.EX2 R13, R13 ;  /* 0x0000000d000d7308 */ /* 0x000e700000000800 */
[----:B------:R-:W2:Y:S01]  /*1210*/  MUFU.EX2 R16, R16 ;  /* 0x0000001000107308 */ /* 0x000ea20000000800 */
[----:B0-----:R-:W-:Y:S01]  /*1220*/  FFMA R0, R0, R12, R3 ;  /* 0x0000000c00007223 */ /* 0x001fe20000000003 */
[----:B------:R-:W-:-:S06]  /*1230*/  SHF.L.U32 R3, R8, 0x17, RZ ;  /* 0x0000001708037819 */ /* 0x000fcc00000006ff */
[----:B------:R-:W0:Y:S01]  /*1240*/  MUFU.EX2 R14, R14 ;  /* 0x0000000e000e7308 */ /* 0x000e220000000800 */
[----:B-1----:R-:W-:-:S04]  /*1250*/  FFMA R0, R7, R13, R0 ;  /* 0x0000000d07007223 */ /* 0x002fc80000000000 */
[----:B--2---:R-:W-:-:S04]  /*1260*/  FFMA R3, R3, R16, R0 ;  /* 0x0000001003037223 */ /* 0x004fc80000000000 */
[----:B0-----:R-:W-:-:S07]  /*1270*/  FFMA R3, R18, R14, R3 ;  /* 0x0000000e12037223 */ /* 0x001fce0000000003 */
.L_x_59:
[----:B------:R-:W-:Y:S05]  /*1280*/  BRA.U !UP1, `(.L_x_56) ;  /* 0x0000000109a87547 */ /* 0x000fea000b800000 */
[----:B------:R-:W-:Y:S02]  /*1290*/  UISETP.NE.AND UP0, UPT, UR6, 0x1, UPT ;  /* 0x000000010600788c */ /* 0x000fe4000bf05270 */
[----:B------:R-:W-:-:S04]  /*12a0*/  ULOP3.LUT UR4, UR4, 0x1, URZ, 0xc0, !UPT ;  /* 0x0000000104047892 */ /* 0x000fc8000f8ec0ff */
[----:B------:R-:W-:-:S03]  /*12b0*/  UISETP.NE.U32.AND UP1, UPT, UR4, 0x1, UPT ;  /* 0x000000010400788c */ /* 0x000fc6000bf25070 */
[----:B------:R-:W-:Y:S08]  /*12c0*/  BRA.U !UP0, `(.L_x_60) ;  /* 0x0000000108607547 */ /* 0x000ff0000b800000 */
[----:B------:R-:W-:-:S05]  /*12d0*/  IMAD.WIDE.U32 R6, R5, 0x4, R10 ;  /* 0x0000000405067825 */ /* 0x000fca00078e000a */
[----:B------:R-:W2:Y:S04]  /*12e0*/  LDG.E R9, desc[UR8][R6.64] ;  /* 0x0000000806097981 */ /* 0x000ea8000c1e1900 */
[----:B------:R-:W3:Y:S01]  /*12f0*/  LDG.E R15, desc[UR8][R6.64+0x4] ;  /* 0x00000408060f7981 */ /* 0x000ee2000c1e1900 */
[----:B------:R-:W-:Y:S01]  /*1300*/  HFMA2 R0, -RZ, RZ, 0.96630859375, -0.0022525787353515625 ;  /* 0x3bbb989dff007431 */ /* 0x000fe200000001ff */
[----:B------:R-:W-:Y:S02]  /*1310*/  MOV R13, 0x437c0000 ;  /* 0x437c0000000d7802 */ /* 0x000fe40000000f00 */
[----:B------:R-:W-:Y:S01]  /*1320*/  IADD3 R5, PT, PT, R5, 0x2, RZ ;  /* 0x0000000205057810 */ /* 0x000fe20007ffe0ff */
[----:B--2--5:R-:W-:-:S04]  /*1330*/  FADD R9, R9, -R2 ;  /* 0x8000000209097221 */ /* 0x024fc80000000000 */
[----:B------:R-:W-:Y:S01]  /*1340*/  FFMA.SAT R8, R9, R0, 0.5 ;  /* 0x3f00000009087423 */ /* 0x000fe20000002000 */
[----:B---3--:R-:W-:-:S03]  /*1350*/  FADD R15, R15, -R2 ;  /* 0x800000020f0f7221 */ /* 0x008fc60000000000 */
[----:B------:R-:W-:Y:S01]  /*1360*/  FFMA.RM R8, R8, R13, 12582913 ;  /* 0x4b40000108087423 */ /* 0x000fe2000000400d */
[----:B------:R-:W-:-:S03]  /*1370*/  FFMA.SAT R12, R15, R0, 0.5 ;  /* 0x3f0000000f0c7423 */ /* 0x000fc60000002000 */
[----:B------:R-:W-:Y:S01]  /*1380*/  FADD R0, R8, -12583039 ;  /* 0xcb40007f08007421 */ /* 0x000fe20000000000 */
[----:B------:R-:W-:Y:S01]  /*1390*/  FFMA.RM R12, R12, R13, 12582913 ;  /* 0x4b4000010c0c7423 */ /* 0x000fe2000000400d */
[----:B------:R-:W-:Y:S02]  /*13a0*/  SHF.L.U32 R8, R8, 0x17, RZ ;  /* 0x0000001708087819 */ /* 0x000fe400000006ff */
[C---:B------:R-:W-:Y:S01]  /*13b0*/  FFMA R0, R9.reuse, 1.4426950216293334961, -R0 ;  /* 0x3fb8aa3b09007823 */ /* 0x040fe20000000800 */
[C---:B------:R-:W-:Y:S01]  /*13c0*/  FADD R6, R12.reuse, -12583039 ;  /* 0xcb40007f0c067421 */ /* 0x040fe20000000000 */
[----:B------:R-:W-:Y:S02]  /*13d0*/  SHF.L.U32 R12, R12, 0x17, RZ ;  /* 0x000000170c0c7819 */ /* 0x000fe400000006ff */
[----:B------:R-:W-:Y:S01]  /*13e0*/  FFMA R0, R9, 1.925963033500011079e-08, R0 ;  /* 0x32a5706009007823 */ /* 0x000fe20000000000 */
[----:B------:R-:W-:-:S04]  /*13f0*/  FFMA R6, R15, 1.4426950216293334961, -R6 ;  /* 0x3fb8aa3b0f067823 */ /* 0x000fc80000000806 */
[----:B------:R-:W-:Y:S01]  /*1400*/  FFMA R6, R15, 1.925963033500011079e-08, R6 ;  /* 0x32a570600f067823 */ /* 0x000fe20000000006 */
[----:B------:R-:W0:Y:S08]  /*1410*/  MUFU.EX2 R0, R0 ;  /* 0x0000000000007308 */ /* 0x000e300000000800 */
[----:B------:R-:W1:Y:S01]  /*1420*/  MUFU.EX2 R6, R6 ;  /* 0x0000000600067308 */ /* 0x000e620000000800 */
[----:B0-----:R-:W-:-:S04]  /*1430*/  FFMA R3, R8, R0, R3 ;  /* 0x0000000008037223 */ /* 0x001fc80000000003 */
[----:B-1----:R-:W-:-:S07]  /*1440*/  FFMA R3, R12, R6, R3 ;  /* 0x000000060c037223 */ /* 0x002fce0000000003 */
.L_x_60:
[----:B------:R-:W-:Y:S05]  /*1450*/  BRA.U UP1, `(.L_x_56) ;  /* 0x0000000101347547 */ /* 0x000fea000b800000 */
[----:B------:R-:W-:-:S06]  /*1460*/  IMAD.WIDE.U32 R6, R5, 0x4, R10 ;  /* 0x0000000405067825 */ /* 0x000fcc00078e000a */
[----:B------:R-:W2:Y:S01]  /*1470*/  LDG.E R7, desc[UR8][R6.64] ;  /* 0x0000000806077981 */ /* 0x000ea2000c1e1900 */
[----:B------:R-:W-:Y:S01]  /*1480*/  HFMA2 R5, -RZ, RZ, 0.96630859375, -0.0022525787353515625 ;  /* 0x3bbb989dff057431 */ /* 0x000fe200000001ff */
[----:B------:R-:W-:Y:S01]  /*1490*/  MOV R8, 0x437c0000 ;  /* 0x437c000000087802 */ /* 0x000fe20000000f00 */
[----:B--2--5:R-:W-:-:S04]  /*14a0*/  FADD R0, R7, -R2 ;  /* 0x8000000207007221 */ /* 0x024fc80000000000 */
[----:B------:R-:W-:-:S04]  /*14b0*/  FFMA.SAT R5, R0, R5, 0.5 ;  /* 0x3f00000000057423 */ /* 0x000fc80000002005 */
[----:B------:R-:W-:-:S04]  /*14c0*/  FFMA.RM R5, R5, R8, 12582913 ;  /* 0x4b40000105057423 */ /* 0x000fc80000004008 */
[----:B------:R-:W-:-:S04]  /*14d0*/  FADD R9, R5, -12583039 ;  /* 0xcb40007f05097421 */ /* 0x000fc80000000000 */
[----:B------:R-:W-:-:S04]  /*14e0*/  FFMA R9, R0, 1.4426950216293334961, -R9 ;  /* 0x3fb8aa3b00097823 */ /* 0x000fc80000000809 */
[----:B------:R-:W-:Y:S01]  /*14f0*/  FFMA R9, R0, 1.925963033500011079e-08, R9 ;  /* 0x32a5706000097823 */ /* 0x000fe20000000009 */
[----:B------:R-:W-:-:S05]  /*1500*/  SHF.L.U32 R0, R5, 0x17, RZ ;  /* 0x0000001705007819 */ /* 0x000fca00000006ff */
[----:B------:R-:W0:Y:S02]  /*1510*/  MUFU.EX2 R9, R9 ;  /* 0x0000000900097308 */ /* 0x000e240000000800 */
[----:B0-----:R-:W-:-:S07]  /*1520*/  FFMA R3, R0, R9, R3 ;  /* 0x0000000900037223 */ /* 0x001fce0000000003 */
.L_x_56:
[----:B------:R-:W0:Y:S02]  /*1530*/  LDC R0, c[0x0][0x394] ;  /* 0x0000e500ff007b82 */ /* 0x000e240000000800 */
[----:B0-----:R-:W-:-:S13]  /*1540*/  ISETP.GE.AND P0, PT, R0, 0x1, PT ;  /* 0x000000010000780c */ /* 0x001fda0003f06270 */
[----:B------:R-:W-:Y:S05]  /*1550*/  @!P0 EXIT ;  /* 0x000000000000894d */ /* 0x000fea0003800000 */
[C---:B------:R-:W-:Y:S01]  /*1560*/  ISETP.GE.U32.AND P0, PT, R0.reuse, 0x8, PT ;  /* 0x000000080000780c */ /* 0x040fe20003f06070 */
[----:B------:R-:W-:Y:S01]  /*1570*/  HFMA2 R5, -RZ, RZ, 0, 0 ;  /* 0x00000000ff057431 */ /* 0x000fe200000001ff */
[----:B------:R-:W-:-:S11]  /*1580*/  LOP3.LUT R18, R0, 0x7, RZ, 0xc0, !PT ;  /* 0x0000000700127812 */ /* 0x000fd600078ec0ff */
[----:B------:R-:W-:Y:S05]  /*1590*/  @!P0 BRA `(.L_x_61) ;  /* 0x0000000c009c8947 */ /* 0x000fea0003800000 */
[----:B------:R-:W0:Y:S01]  /*15a0*/  LDCU.64 UR4, c[0x0][0x388] ;  /* 0x00007100ff0477ac */ /* 0x000e220008000a00 */
[----:B------:R-:W-:Y:S02]  /*15b0*/  IADD3 R14, P0, PT, R10, 0x10, RZ ;  /* 0x000000100a0e7810 */ /* 0x000fe40007f1e0ff */
[----:B------:R-:W-:Y:S02]  /*15c0*/  LOP3.LUT R5, R0, 0x7ffffff8, RZ, 0xc0, !PT ;  /* 0x7ffffff800057812 */ /* 0x000fe400078ec0ff */
[----:B------:R-:W-:Y:S02]  /*15d0*/  MOV R20, R4 ;  /* 0x0000000400147202 */ /* 0x000fe40000000f00 */
[----:B------:R-:W-:Y:S02]  /*15e0*/  IADD3.X R15, PT, PT, RZ, R11, RZ, P0, !PT ;  /* 0x0000000bff0f7210 */ /* 0x000fe400007fe4ff */
[----:B------:R-:W-:Y:S01]  /*15f0*/  IADD3 R21, PT, PT, -R5, RZ, RZ ;  /* 0x000000ff05157210 */ /* 0x000fe20007ffe1ff */
[----:B0-----:R-:W-:-:S04]  /*1600*/  UIADD3 UR4, UP0, UPT, UR4, 0x10, URZ ;  /* 0x0000001004047890 */ /* 0x001fc8000ff1e0ff */
[----:B------:R-:W-:-:S12]  /*1610*/  UIADD3.X UR5, UPT, UPT, URZ, UR5, URZ, UP0, !UPT ;  /* 0x00000005ff057290 */ /* 0x000fd800087fe4ff */
.L_x_78:
[----:B0-----:R-:W2:Y:S01]  /*1620*/  LDG.E R7, desc[UR8][R14.64+-0x10] ;  /* 0xfffff0080e077981 */ /* 0x001ea2000c1e1900 */
[----:B------:R-:W-:Y:S01]  /*1630*/  HFMA2 R9, -RZ, RZ, 3.7421875, 0 ;  /* 0x437c0000ff097431 */ /* 0x000fe200000001ff */
[----:B------:R-:W-:Y:S01]  /*1640*/  MOV R0, 0x3bbb989d ;  /* 0x3bbb989d00007802 */ /* 0x000fe20000000f00 */
[----:B------:R-:W0:Y:S01]  /*1650*/  MUFU.RCP R8, R3 ;  /* 0x0000000300087308 */ /* 0x000e220000001000 */
[----:B------:R-:W-:Y:S01]  /*1660*/  MOV R12, UR4 ;  /* 0x00000004000c7c02 */ /* 0x000fe20008000f00 */
[----:B------:R-:W-:Y:S01]  /*1670*/  BSSY.RECONVERGENT B2, `(.L_x_62) ;  /* 0x0000017000027945 */ /* 0x000fe20003800200 */
[----:B------:R-:W-:Y:S02]  /*1680*/  MOV R13, UR5 ;  /* 0x00000005000d7c02 */ /* 0x000fe40008000f00 */
[----:B------:R-:W-:Y:S01]  /*1690*/  IADD3 R21, PT, PT, R21, 0x8, RZ ;  /* 0x0000000815157810 */ /* 0x000fe20007ffe0ff */
[----:B------:R-:W-:-:S03]  /*16a0*/  IMAD.WIDE R12, R20, 0x4, R12 ;  /* 0x00000004140c7825 */ /* 0x000fc600078e020c */
[----:B------:R-:W-:Y:S01]  /*16b0*/  ISETP.NE.AND P2, PT, R21, RZ, PT ;  /* 0x000000ff1500720c */ /* 0x000fe20003f45270 */
[----:B--2--5:R-:W-:-:S04]  /*16c0*/  FADD R7, R7, -R2 ;  /* 0x8000000207077221 */ /* 0x024fc80000000000 */
[----:B------:R-:W-:-:S04]  /*16d0*/  FFMA.SAT R0, R7, R0, 0.5 ;  /* 0x3f00000007007423 */ /* 0x000fc80000002000 */
[----:B------:R-:W-:Y:S01]  /*16e0*/  FFMA.RM R0, R0, R9, 12582913 ;  /* 0x4b40000100007423 */ /* 0x000fe20000004009 */
[----:B0-----:R-:W-:-:S03]  /*16f0*/  FFMA R9, R8, -R3, 1 ;  /* 0x3f80000008097423 */ /* 0x001fc60000000803 */
[C---:B------:R-:W-:Y:S01]  /*1700*/  FADD R6, R0.reuse, -12583039 ;  /* 0xcb40007f00067421 */ /* 0x040fe20000000000 */
[----:B------:R-:W-:Y:S01]  /*1710*/  SHF.L.U32 R0, R0, 0x17, RZ ;  /* 0x0000001700007819 */ /* 0x000fe200000006ff */
[----:B------:R-:W-:Y:S02]  /*1720*/  FFMA R9, R8, R9, R8 ;  /* 0x0000000908097223 */ /* 0x000fe40000000008 */
[----:B------:R-:W-:-:S04]  /*1730*/  FFMA R6, R7, 1.4426950216293334961, -R6 ;  /* 0x3fb8aa3b07067823 */ /* 0x000fc80000000806 */
[----:B------:R-:W-:-:S04]  /*1740*/  FFMA R6, R7, 1.925963033500011079e-08, R6 ;  /* 0x32a5706007067823 */ /* 0x000fc80000000006 */
[----:B------:R-:W0:Y:S02]  /*1750*/  MUFU.EX2 R7, R6 ;  /* 0x0000000600077308 */ /* 0x000e240000000800 */
[----:B0-----:R-:W-:-:S06]  /*1760*/  FMUL R0, R0, R7 ;  /* 0x0000000700007220 */ /* 0x001fcc0000400000 */
[----:B------:R-:W0:Y:S01]  /*1770*/  FCHK P0, R0, R3 ;  /* 0x0000000300007302 */ /* 0x000e220000000000 */
[----:B------:R-:W-:-:S04]  /*1780*/  FFMA R8, R0, R9, RZ ;  /* 0x0000000900087223 */ /* 0x000fc800000000ff */
[----:B------:R-:W-:-:S04]  /*1790*/  FFMA R6, R8, -R3, R0 ;  /* 0x8000000308067223 */ /* 0x000fc80000000000 */
[----:B------:R-:W-:Y:S01]  /*17a0*/  FFMA R9, R9, R6, R8 ;  /* 0x0000000609097223 */ /* 0x000fe20000000008 */
[----:B0-----:R-:W-:Y:S06]  /*17b0*/  @!P0 BRA `(.L_x_63) ;  /* 0x0000000000088947 */ /* 0x001fec0003800000 */
[----:B------:R-:W-:-:S07]  /*17c0*/  MOV R6, 0x17e0 ;  /* 0x000017e000067802 */ /* 0x000fce0000000f00 */
[----:B------:R-:W-:Y:S05]  /*17d0*/  CALL.REL.NOINC `($__internal_1_$__cuda_sm3x_div_rn_noftz_f32_slowpath) ;  /* 0x0000001800647944 */ /* 0x000fea0003c00000 */
.L_x_63:
[----:B------:R-:W-:Y:S05]  /*17e0*/  BSYNC.RECONVERGENT B2 ;  /* 0x0000000000027941 */ /* 0x000fea0003800200 */
.L_x_62:
[----:B------:R0:W-:Y:S04]  /*17f0*/  STG.E desc[UR8][R12.64+-0x10], R9 ;  /* 0xfffff0090c007986 */ /* 0x0001e8000c101908 */
[----:B------:R-:W2:Y:S01]  /*1800*/  LDG.E R7, desc[UR8][R14.64+-0xc] ;  /* 0xfffff4080e077981 */ /* 0x000ea2000c1e1900 */
[----:B------:R-:W-:Y:S01]  /*1810*/  HFMA2 R17, -RZ, RZ, 3.7421875, 0 ;  /* 0x437c0000ff117431 */ /* 0x000fe200000001ff */
[----:B------:R-:W-:Y:S01]  /*1820*/  MOV R0, 0x3bbb989d ;  /* 0x3bbb989d00007802 */ /* 0x000fe20000000f00 */
[----:B------:R-:W0:Y:S01]  /*1830*/  MUFU.RCP R8, R3 ;  /* 0x0000000300087308 */ /* 0x000e220000001000 */
[----:B------:R-:W-:Y:S01]  /*1840*/  BSSY.RECONVERGENT B2, `(.L_x_64) ;  /* 0x0000015000027945 */ /* 0x000fe20003800200 */
[----:B0-----:R-:W-:Y:S01]  /*1850*/  FFMA R9, R8, -R3, 1 ;  /* 0x3f80000008097423 */ /* 0x001fe20000000803 */
[----:B--2---:R-:W-:-:S04]  /*1860*/  FADD R7, R7, -R2 ;  /* 0x8000000207077221 */ /* 0x004fc80000000000 */
[----:B------:R-:W-:-:S04]  /*1870*/  FFMA.SAT R0, R7, R0, 0.5 ;  /* 0x3f00000007007423 */ /* 0x000fc80000002000 */
[----:B------:R-:W-:-:S04]  /*1880*/  FFMA.RM R0, R0, R17, 12582913 ;  /* 0x4b40000100007423 */ /* 0x000fc80000004011 */
[C---:B------:R-:W-:Y:S01]  /*1890*/  FADD R6, R0.reuse, -12583039 ;  /* 0xcb40007f00067421 */ /* 0x040fe20000000000 */
[----:B------:R-:W-:-:S03]  /*18a0*/  SHF.L.U32 R0, R0, 0x17, RZ ;  /* 0x0000001700007819 */ /* 0x000fc600000006ff */
[----:B------:R-:W-:-:S04]  /*18b0*/  FFMA R6, R7, 1.4426950216293334961, -R6 ;  /* 0x3fb8aa3b07067823 */ /* 0x000fc80000000806 */
[----:B------:R-:W-:-:S04]  /*18c0*/  FFMA R6, R7, 1.925963033500011079e-08, R6 ;  /* 0x32a5706007067823 */ /* 0x000fc80000000006 */
[----:B------:R-:W0:Y:S02]  /*18d0*/  MUFU.EX2 R7, R6 ;  /* 0x0000000600077308 */ /* 0x000e240000000800 */
[----:B0-----:R-:W-:Y:S01]  /*18e0*/  FMUL R16, R0, R7 ;  /* 0x0000000700107220 */ /* 0x001fe20000400000 */
[----:B------:R-:W-:-:S05]  /*18f0*/  FFMA R0, R8, R9, R8 ;  /* 0x0000000908007223 */ /* 0x000fca0000000008 */
[----:B------:R-:W0:Y:S01]  /*1900*/  FCHK P0, R16, R3 ;  /* 0x0000000310007302 */ /* 0x000e220000000000 */
[----:B------:R-:W-:-:S04]  /*1910*/  FFMA R7, R0, R16, RZ ;  /* 0x0000001000077223 */ /* 0x000fc800000000ff */
[----:B------:R-:W-:-:S04]  /*1920*/  FFMA R8, R7, -R3, R16 ;  /* 0x8000000307087223 */ /* 0x000fc80000000010 */
[----:B------:R-:W-:Y:S01]  /*1930*/  FFMA R7, R0, R8, R7 ;  /* 0x0000000800077223 */ /* 0x000fe20000000007 */
[----:B0-----:R-:W-:Y:S06]  /*1940*/  @!P0 BRA `(.L_x_65) ;  /* 0x0000000000108947 */ /* 0x001fec0003800000 */
[----:B------:R-:W-:Y:S02]  /*1950*/  MOV R0, R16 ;  /* 0x0000001000007202 */ /* 0x000fe40000000f00 */
[----:B------:R-:W-:-:S07]  /*1960*/  MOV R6, 0x1980 ;  /* 0x0000198000067802 */ /* 0x000fce0000000f00 */
[----:B------:R-:W-:Y:S05]  /*1970*/  CALL.REL.NOINC `($__internal_1_$__cuda_sm3x_div_rn_noftz_f32_slowpath) ;  /* 0x0000001400fc7944 */ /* 0x000fea0003c00000 */
[----:B------:R-:W-:-:S07]  /*1980*/  MOV R7, R9 ;  /* 0x0000000900077202 */ /* 0x000fce0000000f00 */
.L_x_65:
[----:B------:R-:W-:Y:S05]  /*1990*/  BSYNC.RECONVERGENT B2 ;  /* 0x0000000000027941 */ /* 0x000fea0003800200 */
.L_x_64:
[----:B------:R0:W-:Y:S04]  /*19a0*/  STG.E desc[UR8][R12.64+-0xc], R7 ;  /* 0xfffff4070c007986 */ /* 0x0001e8000c101908 */
[----:B------:R-:W2:Y:S01]  /*19b0*/  LDG.E R9, desc[UR8][R14.64+-0x8] ;  /* 0xfffff8080e097981 */ /* 0x000ea2000c1e1900 */
[----:B------:R-:W-:Y:S01]  /*19c0*/  HFMA2 R0, -RZ, RZ, 0.96630859375, -0.0022525787353515625 ;  /* 0x3bbb989dff007431 */ /* 0x000fe200000001ff */
[----:B------:R-:W-:Y:S01]  /*19d0*/  MOV R17, 0x437c0000 ;  /* 0x437c000000117802 */ /* 0x000fe20000000f00 */
[----:B------:R-:W1:Y:S01]  /*19e0*/  MUFU.RCP R8, R3 ;  /* 0x0000000300087308 */ /* 0x000e620000001000 */
[----:B------:R-:W-:Y:S01]  /*19f0*/  BSSY.RECONVERGENT B2, `(.L_x_66) ;  /* 0x0000015000027945 */ /* 0x000fe20003800200 */
[----:B--2---:R-:W-:-:S04]  /*1a00*/  FADD R9, R9, -R2 ;  /* 0x8000000209097221 */ /* 0x004fc80000000000 */
[----:B------:R-:W-:-:S04]  /*1a10*/  FFMA.SAT R0, R9, R0, 0.5 ;  /* 0x3f00000009007423 */ /* 0x000fc80000002000 */
[----:B------:R-:W-:-:S04]  /*1a20*/  FFMA.RM R0, R0, R17, 12582913 ;  /* 0x4b40000100007423 */ /* 0x000fc80000004011 */
[C---:B------:R-:W-:Y:S01]  /*1a30*/  FADD R6, R0.reuse, -12583039 ;  /* 0xcb40007f00067421 */ /* 0x040fe20000000000 */
[----:B------:R-:W-:-:S03]  /*1a40*/  SHF.L.U32 R0, R0, 0x17, RZ ;  /* 0x0000001700007819 */ /* 0x000fc600000006ff */
[----:B------:R-:W-:-:S04]  /*1a50*/  FFMA R6, R9, 1.4426950216293334961, -R6 ;  /* 0x3fb8aa3b09067823 */ /* 0x000fc80000000806 */
[----:B------:R-:W-:Y:S01]  /*1a60*/  FFMA R6, R9, 1.925963033500011079e-08, R6 ;  /* 0x32a5706009067823 */ /* 0x000fe20000000006 */
[----:B-1----:R-:W-:-:S03]  /*1a70*/  FFMA R9, R8, -R3, 1 ;  /* 0x3f80000008097423 */ /* 0x002fc60000000803 */
[----:B0-----:R-:W0:Y:S02]  /*1a80*/  MUFU.EX2 R7, R6 ;  /* 0x0000000600077308 */ /* 0x001e240000000800 */
        /* <DEDUP_REMOVED lines=11> */
.L_x_67:
[----:B------:R-:W-:Y:S05]  /*1b40*/  BSYNC.RECONVERGENT B2 ;  /* 0x0000000000027941 */ /* 0x000fea0003800200 */
.L_x_66:
        /* <DEDUP_REMOVED lines=26> */
.L_x_69:
[----:B------:R-:W-:Y:S05]  /*1cf0*/  BSYNC.RECONVERGENT B2 ;  /* 0x0000000000027941 */ /* 0x000fea0003800200 */
.L_x_68:
        /* <DEDUP_REMOVED lines=26> */
.L_x_71:
[----:B------:R-:W-:Y:S05]  /*1ea0*/  BSYNC.RECONVERGENT B2 ;  /* 0x0000000000027941 */ /* 0x000fea0003800200 */
.L_x_70:
        /* <DEDUP_REMOVED lines=26> */
.L_x_73:
[----:B------:R-:W-:Y:S05]  /*2050*/  BSYNC.RECONVERGENT B2 ;  /* 0x0000000000027941 */ /* 0x000fea0003800200 */
.L_x_72:
        /* <DEDUP_REMOVED lines=26> */
.L_x_75:
[----:B------:R-:W-:Y:S05]  /*2200*/  BSYNC.RECONVERGENT B2 ;  /* 0x0000000000027941 */ /* 0x000fea0003800200 */
.L_x_74:
        /* <DEDUP_REMOVED lines=26> */
.L_x_77:
[----:B------:R-:W-:Y:S05]  /*23b0*/  BSYNC.RECONVERGENT B2 ;  /* 0x0000000000027941 */ /* 0x000fea0003800200 */
.L_x_76:
[----:B------:R0:W-:Y:S01]  /*23c0*/  STG.E desc[UR8][R12.64+0xc], R7 ;  /* 0x00000c070c007986 */ /* 0x0001e2000c101908 */
[----:B------:R-:W-:Y:S02]  /*23d0*/  IADD3 R14, P0, PT, R14, 0x20, RZ ;  /* 0x000000200e0e7810 */ /* 0x000fe40007f1e0ff */
[----:B------:R-:W-:Y:S02]  /*23e0*/  IADD3 R20, PT, PT, R20, 0x8, RZ ;  /* 0x0000000814147810 */ /* 0x000fe40007ffe0ff */
[----:B------:R-:W-:Y:S01]  /*23f0*/  IADD3.X R15, PT, PT, RZ, R15, RZ, P0, !PT ;  /* 0x0000000fff0f7210 */ /* 0x000fe200007fe4ff */
[----:B------:R-:W-:Y:S08]  /*2400*/  @P2 BRA `(.L_x_78) ;  /* 0xfffffff000842947 */ /* 0x000ff0000383ffff */
.L_x_61:
[----:B------:R-:W-:-:S13]  /*2410*/  ISETP.NE.AND P0, PT, R18, RZ, PT ;  /* 0x000000ff1200720c */ /* 0x000fda0003f05270 */
[----:B------:R-:W-:Y:S05]  /*2420*/  @!P0 EXIT ;  /* 0x000000000000894d */ /* 0x000fea0003800000 */
[----:B------:R-:W1:Y:S01]  /*2430*/  LDCU UR4, c[0x0][0x394] ;  /* 0x00007280ff0477ac */ /* 0x000e620008000800 */
[----:B------:R-:W-:Y:S01]  /*2440*/  ISETP.GE.U32.AND P0, PT, R18, 0x4, PT ;  /* 0x000000041200780c */ /* 0x000fe20003f06070 */
[----:B-1----:R-:W-:-:S12]  /*2450*/  ULOP3.LUT UR4, UR4, 0x3, URZ, 0xc0, !UPT ;  /* 0x0000000304047892 */ /* 0x002fd8000f8ec0ff */
[----:B------:R-:W-:Y:S05]  /*2460*/  @!P0 BRA `(.L_x_79) ;  /* 0x0000000400c08947 */ /* 0x000fea0003800000 */
[----:B0-----:R-:W-:-:S05]  /*2470*/  IMAD.WIDE.U32 R12, R5, 0x4, R10 ;  /* 0x00000004050c7825 */ /* 0x001fca00078e000a */
[----:B------:R-:W2:Y:S01]  /*2480*/  LDG.E R7, desc[UR8][R12.64] ;  /* 0x000000080c077981 */ /* 0x000ea2000c1e1900 */
[----:B------:R-:W-:Y:S01]  /*2490*/  HFMA2 R0, -RZ, RZ, 0.96630859375, -0.0022525787353515625 ;  /* 0x3bbb989dff007431 */ /* 0x000fe200000001ff */
[----:B------:R-:W-:Y:S01]  /*24a0*/  MOV R9, 0x437c0000 ;  /* 0x437c000000097802 */ /* 0x000fe20000000f00 */
[----:B------:R-:W0:Y:S01]  /*24b0*/  MUFU.RCP R8, R3 ;  /* 0x0000000300087308 */ /* 0x000e220000001000 */
[----:B------:R-:W-:Y:S01]  /*24c0*/  BSSY.RECONVERGENT B2, `(.L_x_80) ;  /* 0x0000015000027945 */ /* 0x000fe20003800200 */
[----:B------:R-:W-:Y:S01]  /*24d0*/  IADD3 R14, PT, PT, R4, R5, RZ ;  /* 0x00000005040e7210 */ /* 0x000fe20007ffe0ff */
[----:B--2--5:R-:W-:-:S04]  /*24e0*/  FADD R7, R7, -R2 ;  /* 0x8000000207077221 */ /* 0x024fc80000000000 */
[----:B------:R-:W-:-:S04]  /*24f0*/  FFMA.SAT R0, R7, R0, 0.5 ;  /* 0x3f00000007007423 */ /* 0x000fc80000002000 */
[----:B------:R-:W-:Y:S01]  /*2500*/  FFMA.RM R0, R0, R9, 12582913 ;  /* 0x4b40000100007423 */ /* 0x000fe20000004009 */
[----:B0-----:R-:W-:-:S03]  /*2510*/  FFMA R9, R8, -R3, 1 ;  /* 0x3f80000008097423 */ /* 0x001fc60000000803 */
        /* <DEDUP_REMOVED lines=15> */
.L_x_81:
[----:B------:R-:W-:Y:S05]  /*2610*/  BSYNC.RECONVERGENT B2 ;  /* 0x0000000000027941 */ /* 0x000fea0003800200 */
.L_x_80:
[----:B------:R-:W0:Y:S02]  /*2620*/  LDC.64 R6, c[0x0][0x388] ;  /* 0x0000e200ff067b82 */ /* 0x000e240000000a00 */
[----:B0-----:R-:W-:-:S05]  /*2630*/  IMAD.WIDE R14, R14, 0x4, R6 ;  /* 0x000000040e0e7825 */ /* 0x001fca00078e0206 */
[----:B------:R0:W-:Y:S04]  /*2640*/  STG.E desc[UR8][R14.64], R9 ;  /* 0x000000090e007986 */ /* 0x0001e8000c101908 */
[----:B------:R-:W2:Y:S01]  /*2650*/  LDG.E R7, desc[UR8][R12.64+0x4] ;  /* 0x000004080c077981 */ /* 0x000ea2000c1e1900 */
[----:B------:R-:W-:Y:S01]  /*2660*/  HFMA2 R0, -RZ, RZ, 0.96630859375, -0.0022525787353515625 ;  /* 0x3bbb989dff007431 */ /* 0x000fe200000001ff */
        /* <DEDUP_REMOVED lines=23> */
.L_x_83:
[----:B------:R-:W-:Y:S05]  /*27e0*/  BSYNC.RECONVERGENT B2 ;  /* 0x0000000000027941 */ /* 0x000fea0003800200 */
.L_x_82:
        /* <DEDUP_REMOVED lines=26> */
.L_x_85:
[----:B------:R-:W-:Y:S05]  /*2990*/  BSYNC.RECONVERGENT B2 ;  /* 0x0000000000027941 */ /* 0x000fea0003800200 */
.L_x_84:
        /* <DEDUP_REMOVED lines=13> */
[----:B------:R-:W-:Y:S01]  /*2a70*/  FFMA R9, R0, 1.925963033500011079e-08, R9 ;  /* 0x32a5706000097823 */ /* 0x000fe20000000009 */
[----:B------:R-:W-:-:S05]  /*2a80*/  FFMA R0, R8, R7, R8 ;  /* 0x0000000708007223 */ /* 0x000fca0000000008 */
[----:B------:R-:W0:Y:S02]  /*2a90*/  MUFU.EX2 R9, R9 ;  /* 0x0000000900097308 */ /* 0x000e240000000800 */
[----:B0-----:R-:W-:-:S06]  /*2aa0*/  FMUL R13, R6, R9 ;  /* 0x00000009060d7220 */ /* 0x001fcc0000400000 */
        /* <DEDUP_REMOVED lines=9> */
.L_x_87:
[----:B------:R-:W-:Y:S05]  /*2b40*/  BSYNC.RECONVERGENT B2 ;  /* 0x0000000000027941 */ /* 0x000fea0003800200 */
.L_x_86:
[----:B------:R1:W-:Y:S01]  /*2b50*/  STG.E desc[UR8][R14.64+0xc], R7 ;  /* 0x00000c070e007986 */ /* 0x0003e2000c101908 */
[----:B------:R-:W-:-:S07]  /*2b60*/  IADD3 R5, PT, PT, R5, 0x4, RZ ;  /* 0x0000000405057810 */ /* 0x000fce0007ffe0ff */
.L_x_79:
[----:B------:R-:W-:-:S13]  /*2b70*/  ISETP.NE.AND P0, PT, RZ, UR4, PT ;  /* 0x00000004ff007c0c */ /* 0x000fda000bf05270 */
[----:B------:R-:W-:Y:S05]  /*2b80*/  @!P0 EXIT ;  /* 0x000000000000894d */ /* 0x000fea0003800000 */
[----:B------:R-:W-:-:S09]  /*2b90*/  UISETP.NE.AND UP0, UPT, UR4, 0x1, UPT ;  /* 0x000000010400788c */ /* 0x000fd2000bf05270 */
[----:B------:R-:W-:Y:S05]  /*2ba0*/  BRA.U !UP0, `(.L_x_88) ;  /* 0x0000000108e47547 */ /* 0x000fea000b800000 */
[----:B-1----:R-:W-:-:S05]  /*2bb0*/  IMAD.WIDE.U32 R14, R5, 0x4, R10 ;  /* 0x00000004050e7825 */ /* 0x002fca00078e000a */
[----:B0-----:R-:W2:Y:S01]  /*2bc0*/  LDG.E R7, desc[UR8][R14.64] ;  /* 0x000000080e077981 */ /* 0x001ea2000c1e1900 */
        /* <DEDUP_REMOVED lines=24> */
.L_x_90:
[----:B------:R-:W-:Y:S05]  /*2d50*/  BSYNC.RECONVERGENT B2 ;  /* 0x0000000000027941 */ /* 0x000fea0003800200 */
.L_x_89:
        /* <DEDUP_REMOVED lines=27> */
.L_x_92:
[----:B------:R-:W-:Y:S05]  /*2f10*/  BSYNC.RECONVERGENT B2 ;  /* 0x0000000000027941 */ /* 0x000fea0003800200 */
.L_x_91:
[----:B------:R2:W-:Y:S01]  /*2f20*/  STG.E desc[UR8][R12.64+0x4], R9 ;  /* 0x000004090c007986 */ /* 0x0005e2000c101908 */
[----:B------:R-:W-:-:S07]  /*2f30*/  IADD3 R5, PT, PT, R5, 0x2, RZ ;  /* 0x0000000205057810 */ /* 0x000fce0007ffe0ff */
.L_x_88:
[----:B------:R-:W3:Y:S02]  /*2f40*/  LDC R0, c[0x0][0x394] ;  /* 0x0000e500ff007b82 */ /* 0x000ee40000000800 */
[----:B---3--:R-:W-:-:S04]  /*2f50*/  LOP3.LUT R0, R0, 0x1, RZ, 0xc0, !PT ;  /* 0x0000000100007812 */ /* 0x008fc800078ec0ff */
[----:B------:R-:W-:-:S13]  /*2f60*/  ISETP.NE.U32.AND P0, PT, R0, 0x1, PT ;  /* 0x000000010000780c */ /* 0x000fda0003f05070 */
[----:B------:R-:W-:Y:S05]  /*2f70*/  @P0 EXIT ;  /* 0x000000000000094d */ /* 0x000fea0003800000 */
[----:B------:R-:W-:-:S06]  /*2f80*/  IMAD.WIDE.U32 R10, R5, 0x4, R10 ;  /* 0x00000004050a7825 */ /* 0x000fcc00078e000a */
[----:B------:R-:W3:Y:S01]  /*2f90*/  LDG.E R11, desc[UR8][R10.64] ;  /* 0x000000080a0b7981 */ /* 0x000ee2000c1e1900 */
[----:B01----:R-:W-:Y:S01]  /*2fa0*/  HFMA2 R7, -RZ, RZ, 0.96630859375, -0.0022525787353515625 ;  /* 0x3bbb989dff077431 */ /* 0x003fe200000001ff */
[----:B--2---:R-:W-:Y:S01]  /*2fb0*/  MOV R9, 0x437c0000 ;  /* 0x437c000000097802 */ /* 0x004fe20000000f00 */
[----:B------:R-:W0:Y:S01]  /*2fc0*/  MUFU.RCP R6, R3 ;  /* 0x0000000300067308 */ /* 0x000e220000001000 */
[----:B------:R-:W-:Y:S01]  /*2fd0*/  BSSY.RECONVERGENT B2, `(.L_x_93) ;  /* 0x0000015000027945 */ /* 0x000fe20003800200 */
[----:B------:R-:W-:Y:S01]  /*2fe0*/  IADD3 R4, PT, PT, R4, R5, RZ ;  /* 0x0000000504047210 */ /* 0x000fe20007ffe0ff */
[----:B---3-5:R-:W-:-:S04]  /*2ff0*/  FADD R2, R11, -R2 ;  /* 0x800000020b027221 */ /* 0x028fc80000000000 */
[----:B------:R-:W-:-:S04]  /*3000*/  FFMA.SAT R0, R2, R7, 0.5 ;  /* 0x3f00000002007423 */ /* 0x000fc80000002007 */
[----:B------:R-:W-:Y:S01]  /*3010*/  FFMA.RM R0, R0, R9, 12582913 ;  /* 0x4b40000100007423 */ /* 0x000fe20000004009 */
[----:B0-----:R-:W-:-:S03]  /*3020*/  FFMA R9, R6, -R3, 1 ;  /* 0x3f80000006097423 */ /* 0x001fc60000000803 */
[C---:B------:R-:W-:Y:S01]  /*3030*/  FADD R7, R0.reuse, -12583039 ;  /* 0xcb40007f00077421 */ /* 0x040fe20000000000 */
[----:B------:R-:W-:-:S03]  /*3040*/  SHF.L.U32 R0, R0, 0x17, RZ ;  /* 0x0000001700007819 */ /* 0x000fc600000006ff */
[----:B------:R-:W-:-:S04]  /*3050*/  FFMA R7, R2, 1.4426950216293334961, -R7 ;  /* 0x3fb8aa3b02077823 */ /* 0x000fc80000000807 */
[----:B------:R-:W-:-:S06]  /*3060*/  FFMA R7, R2, 1.925963033500011079e-08, R7 ;  /* 0x32a5706002077823 */ /* 0x000fcc0000000007 */
        /* <DEDUP_REMOVED lines=11> */
.L_x_94:
[----:B------:R-:W-:Y:S05]  /*3120*/  BSYNC.RECONVERGENT B2 ;  /* 0x0000000000027941 */ /* 0x000fea0003800200 */
.L_x_93:
[----:B------:R-:W0:Y:S02]  /*3130*/  LDC.64 R2, c[0x0][0x388] ;  /* 0x0000e200ff027b82 */ /* 0x000e240000000a00 */
[----:B0-----:R-:W-:-:S05]  /*3140*/  IMAD.WIDE R4, R4, 0x4, R2 ;  /* 0x0000000404047825 */ /* 0x001fca00078e0202 */
[----:B------:R-:W-:Y:S01]  /*3150*/  STG.E desc[UR8][R4.64], R9 ;  /* 0x0000000904007986 */ /* 0x000fe2000c101908 */
[----:B------:R-:W-:Y:S05]  /*3160*/  EXIT ;  /* 0x000000000000794d */ /* 0x000fea0003800000 */
        .weak           $__internal_1_$__cuda_sm3x_div_rn_noftz_f32_slowpath
        .type           $__internal_1_$__cuda_sm3x_div_rn_noftz_f32_slowpath,@function
        .size           $__internal_1_$__cuda_sm3x_div_rn_noftz_f32_slowpath,(.L_x_165 - $__internal_1_$__cuda_sm3x_div_rn_noftz_f32_slowpath)
$__internal_1_$__cuda_sm3x_div_rn_noftz_f32_slowpath:
[----:B------:R-:W-:Y:S01]  /*3170*/  SHF.R.U32.HI R7, RZ, 0x17, R3 ;  /* 0x00000017ff077819 */ /* 0x000fe20000011603 */
[----:B------:R-:W-:Y:S01]  /*3180*/  BSSY.RECONVERGENT B0, `(.L_x_95) ;  /* 0x0000063000007945 */ /* 0x000fe20003800200 */
[----:B------:R-:W-:Y:S02]  /*3190*/  SHF.R.U32.HI R9, RZ, 0x17, R0 ;  /* 0x00000017ff097819 */ /* 0x000fe40000011600 */
[----:B------:R-:W-:Y:S02]  /*31a0*/  LOP3.LUT R7, R7, 0xff, RZ, 0xc0, !PT ;  /* 0x000000ff07077812 */ /* 0x000fe400078ec0ff */
[----:B------:R-:W-:Y:S02]  /*31b0*/  LOP3.LUT R9, R9, 0xff, RZ, 0xc0, !PT ;  /* 0x000000ff09097812 */ /* 0x000fe400078ec0ff */
[----:B------:R-:W-:Y:S02]  /*31c0*/  IADD3 R16, PT, PT, R7, -0x1, RZ ;  /* 0xffffffff07107810 */ /* 0x000fe40007ffe0ff */
[----:B------:R-:W-:-:S02]  /*31d0*/  IADD3 R17, PT, PT, R9, -0x1, RZ ;  /* 0xffffffff09117810 */ /* 0x000fc40007ffe0ff */
[----:B------:R-:W-:Y:S02]  /*31e0*/  ISETP.GT.U32.AND P0, PT, R16, 0xfd, PT ;  /* 0x000000fd1000780c */ /* 0x000fe40003f04070 */
[----:B------:R-:W-:Y:S02]  /*31f0*/  MOV R19, R3 ;  /* 0x0000000300137202 */ /* 0x000fe40000000f00 */
        /* <DEDUP_REMOVED lines=22> */
[----:B------:R-:W-:Y:S01]  /*3360*/  @!P0 FFMA R0, R0, 1.84467440737095516160e+19, RZ ;  /* 0x5f80000000008823 */ /* 0x000fe200000000ff */
[----:B------:R-:W-:Y:S01]  /*3370*/  @!P0 MOV R8, 0xffffffc0 ;  /* 0xffffffc000088802 */ /* 0x000fe20000000f00 */
[----:B------:R-:W-:-:S03]  /*3380*/  @!P1 FFMA R19, R3, 1.84467440737095516160e+19, RZ ;  /* 0x5f80000003139823 */ /* 0x000fc600000000ff */
[----:B------:R-:W-:-:S07]  /*3390*/  @!P1 IADD3 R8, PT, PT, R8, 0x40, RZ ;  /* 0x0000004008089810 */ /* 0x000fce0007ffe0ff */
.L_x_96:
[----:B------:R-:W-:Y:S01]  /*33a0*/  LEA R16, R7, 0xc0800000, 0x17 ;  /* 0xc080000007107811 */ /* 0x000fe200078eb8ff */
[----:B------:R-:W-:Y:S01]  /*33b0*/  BSSY.RECONVERGENT B1, `(.L_x_101) ;  /* 0x0000036000017945 */ /* 0x000fe20003800200 */
[----:B------:R-:W-:Y:S02]  /*33c0*/  IADD3 R9, PT, PT, R9, -0x7f, RZ ;  /* 0xffffff8109097810 */ /* 0x000fe40007ffe0ff */
[----:B------:R-:W-:-:S03]  /*33d0*/  IADD3 R23, PT, PT, -R16, R19, RZ ;  /* 0x0000001310177210 */ /* 0x000fc60007ffe1ff */
[----:B------:R-:W-:Y:S01]  /*33e0*/  IMAD R0, R9, -0x800000, R0 ;  /* 0xff80000009007824 */ /* 0x000fe200078e0200 */
[----:B------:R-:W0:Y:S01]  /*33f0*/  MUFU.RCP R16, R23 ;  /* 0x0000001700107308 */ /* 0x000e220000001000 */
[----:B------:R-:W-:Y:S01]  /*3400*/  FADD.FTZ R17, -R23, -RZ ;  /* 0x800000ff17117221 */ /* 0x000fe20000010100 */
[----:B------:R-:W-:-:S04]  /*3410*/  IADD3 R9, PT, PT, R9, 0x7f, -R7 ;  /* 0x0000007f09097810 */ /* 0x000fc80007ffe807 */
[----:B------:R-:W-:Y:S01]  /*3420*/  IADD3 R9, PT, PT, R9, R8, RZ ;  /* 0x0000000809097210 */ /* 0x000fe20007ffe0ff */
[----:B0-----:R-:W-:-:S04]  /*3430*/  FFMA R19, R16, R17, 1 ;  /* 0x3f80000010137423 */ /* 0x001fc80000000011 */
        /* <DEDUP_REMOVED lines=19> */
[CCC-:B------:R-:W-:Y:S01]  /*3570*/  FFMA.RZ R8, R19.reuse, R17.reuse, R22.reuse ;  /* 0x0000001113087223 */ /* 0x1c0fe2000000c016 */
[CCC-:B------:R-:W-:Y:S01]  /*3580*/  FFMA.RP R9, R19.reuse, R17.reuse, R22.reuse ;  /* 0x0000001113097223 */ /* 0x1c0fe20000008016 */
[----:B------:R-:W-:Y:S01]  /*3590*/  FFMA.RM R22, R19, R17, R22 ;  /* 0x0000001113167223 */ /* 0x000fe20000004016 */
[C---:B------:R-:W-:Y:S02]  /*35a0*/  IADD3 R16, PT, PT, R7.reuse, 0x20, RZ ;  /* 0x0000002007107810 */ /* 0x040fe40007ffe0ff */
[----:B------:R-:W-:Y:S02]  /*35b0*/  LOP3.LUT R8, R8, 0x7fffff, RZ, 0xc0, !PT ;  /* 0x007fffff08087812 */ /* 0x000fe400078ec0ff */
[C---:B------:R-:W-:Y:S02]  /*35c0*/  ISETP.NE.AND P3, PT, R7.reuse, RZ, PT ;  /* 0x000000ff0700720c */ /* 0x040fe40003f65270 */
[----:B------:R-:W-:Y:S02]  /*35d0*/  LOP3.LUT R17, R8, 0x800000, RZ, 0xfc, !PT ;  /* 0x0080000008117812 */ /* 0x000fe400078efcff */
[----:B------:R-:W-:-:S02]  /*35e0*/  ISETP.NE.AND P1, PT, R7, RZ, PT ;  /* 0x000000ff0700720c */ /* 0x000fc40003f25270 */
[----:B------:R-:W-:Y:S02]  /*35f0*/  IADD3 R7, PT, PT, -R7, RZ, RZ ;  /* 0x000000ff07077210 */ /* 0x000fe40007ffe1ff */
[----:B------:R-:W-:Y:S02]  /*3600*/  SHF.L.U32 R16, R17, R16, RZ ;  /* 0x0000001011107219 */ /* 0x000fe400000006ff */
[----:B------:R-:W-:Y:S02]  /*3610*/  FSETP.NEU.FTZ.AND P0, PT, R9, R22, PT ;  /* 0x000000160900720b */ /* 0x000fe40003f1d000 */
[----:B------:R-:W-:Y:S02]  /*3620*/  SEL R8, R7, RZ, P3 ;  /* 0x000000ff07087207 */ /* 0x000fe40001800000 */
[----:B------:R-:W-:Y:S02]  /*3630*/  ISETP.NE.AND P1, PT, R16, RZ, P1 ;  /* 0x000000ff1000720c */ /* 0x000fe40000f25270 */
[----:B------:R-:W-:-:S02]  /*3640*/  SHF.R.U32.HI R17, RZ, R8, R17 ;  /* 0x00000008ff117219 */ /* 0x000fc40000011611 */
[----:B------:R-:W-:Y:S02]  /*3650*/  PLOP3.LUT P0, PT, P0, P1, PT, 0xf8, 0x8f ;  /* 0x00000000008f781c */ /* 0x000fe40000703f70 */
[----:B------:R-:W-:Y:S02]  /*3660*/  SHF.R.U32.HI R7, RZ, 0x1, R17 ;  /* 0x00000001ff077819 */ /* 0x000fe40000011611 */
[----:B------:R-:W-:-:S04]  /*3670*/  SEL R8, RZ, 0x1, !P0 ;  /* 0x00000001ff087807 */ /* 0x000fc80004000000 */
[----:B------:R-:W-:-:S04]  /*3680*/  LOP3.LUT R8, R8, 0x1, R7, 0xf8, !PT ;  /* 0x0000000108087812 */ /* 0x000fc800078ef807 */
[----:B------:R-:W-:-:S04]  /*3690*/  LOP3.LUT R8, R8, R17, RZ, 0xc0, !PT ;  /* 0x0000001108087212 */ /* 0x000fc800078ec0ff */
[----:B------:R-:W-:-:S04]  /*36a0*/  IADD3 R7, PT, PT, R7, R8, RZ ;  /* 0x0000000807077210 */ /* 0x000fc80007ffe0ff */
[----:B------:R-:W-:Y:S01]  /*36b0*/  LOP3.LUT R0, R7, R0, RZ, 0xfc, !PT ;  /* 0x0000000007007212 */ /* 0x000fe200078efcff */
[----:B------:R-:W-:Y:S06]  /*36c0*/  BRA `(.L_x_104) ;  /* 0x0000000000107947 */ /* 0x000fec0003800000 */
.L_x_103:
[----:B------:R-:W-:-:S04]  /*36d0*/  LOP3.LUT R0, R0, 0x80000000, RZ, 0xc0, !PT ;  /* 0x8000000000007812 */ /* 0x000fc800078ec0ff */
[----:B------:R-:W-:Y:S01]  /*36e0*/  LOP3.LUT R0, R0, 0x7f800000, RZ, 0xfc, !PT ;  /* 0x7f80000000007812 */ /* 0x000fe200078efcff */
[----:B------:R-:W-:Y:S06]  /*36f0*/  BRA `(.L_x_104) ;  /* 0x0000000000047947 */ /* 0x000fec0003800000 */
.L_x_102:
[----:B------:R-:W-:-:S07]  /*3700*/  LEA R0, R9, R0, 0x17 ;  /* 0x0000000009007211 */ /* 0x000fce00078eb8ff */
.L_x_104:
[----:B------:R-:W-:Y:S05]  /*3710*/  BSYNC.RECONVERGENT B1 ;  /* 0x0000000000017941 */ /* 0x000fea0003800200 */
.L_x_101:
[----:B------:R-:W-:Y:S05]  /*3720*/  BRA `(.L_x_105) ;  /* 0x0000000000207947 */ /* 0x000fea0003800000 */
.L_x_100:
[----:B------:R-:W-:-:S04]  /*3730*/  LOP3.LUT R0, R19, 0x80000000, R0, 0x48, !PT ;  /* 0x8000000013007812 */ /* 0x000fc800078e4800 */
[----:B------:R-:W-:Y:S01]  /*3740*/  LOP3.LUT R0, R0, 0x7f800000, RZ, 0xfc, !PT ;  /* 0x7f80000000007812 */ /* 0x000fe200078efcff */
[----:B------:R-:W-:Y:S06]  /*3750*/  BRA `(.L_x_105) ;  /* 0x0000000000147947 */ /* 0x000fec0003800000 */
.L_x_99:
[----:B------:R-:W-:Y:S01]  /*3760*/  LOP3.LUT R0, R19, 0x80000000, R0, 0x48, !PT ;  /* 0x8000000013007812 */ /* 0x000fe200078e4800 */
[----:B------:R-:W-:Y:S06]  /*3770*/  BRA `(.L_x_105) ;  /* 0x00000000000c7947 */ /* 0x000fec0003800000 */
.L_x_98:
[----:B------:R-:W0:Y:S01]  /*3780*/  MUFU.RSQ R0, -QNAN ;  /* 0xffc0000000007908 */ /* 0x000e220000001400 */
[----:B------:R-:W-:Y:S05]  /*3790*/  BRA `(.L_x_105) ;  /* 0x0000000000047947 */ /* 0x000fea0003800000 */
.L_x_97:
[----:B------:R-:W-:-:S07]  /*37a0*/  FADD.FTZ R0, R0, R3 ;  /* 0x0000000300007221 */ /* 0x000fce0000010000 */
.L_x_105:
[----:B------:R-:W-:Y:S05]  /*37b0*/  BSYNC.RECONVERGENT B0 ;  /* 0x0000000000007941 */ /* 0x000fea0003800200 */
.L_x_95:
[----:B------:R-:W-:Y:S01]  /*37c0*/  HFMA2 R7, -RZ, RZ, 0, 0 ;  /* 0x00000000ff077431 */ /* 0x000fe200000001ff */
[----:B0-----:R-:W-:-:S03]  /*37d0*/  MOV R9, R0 ;  /* 0x0000000000097202 */ /* 0x001fc60000000f00 */
[----:B------:R-:W-:Y:S05]  /*37e0*/  RET.REL.NODEC R6 `(_Z13onlineSoftmaxPfS_ii) ;  /* 0xffffffc806047950 */ /* 0x000fea0003c3ffff */
.L_x_106:
        /* <DEDUP_REMOVED lines=9> */
.L_x_165:


//--------------------- .text._Z12naiveSoftmaxPfS_ii --------------------------
	.section	.text._Z12naiveSoftmaxPfS_ii,"ax",@progbits
	.align	128
        .global         _Z12naiveSoftmaxPfS_ii
        .type           _Z12naiveSoftmaxPfS_ii,@function
        .size           _Z12naiveSoftmaxPfS_ii,(.L_x_166 - _Z12naiveSoftmaxPfS_ii)
        .other          _Z12naiveSoftmaxPfS_ii,@"STO_CUDA_ENTRY STV_DEFAULT"
_Z12naiveSoftmaxPfS_ii:
.text._Z12naiveSoftmaxPfS_ii:
        /* <DEDUP_REMOVED lines=27> */
.L_x_109:
        /* <DEDUP_REMOVED lines=55> */
.L_x_108:
        /* <DEDUP_REMOVED lines=32> */
.L_x_110:
        /* <DEDUP_REMOVED lines=19> */
.L_x_111:
[----:B------:R-:W-:Y:S05]  /*0850*/  BRA.U !UP1, `(.L_x_107) ;  /* 0x0000000109247547 */ /* 0x000fea000b800000 */
[----:B------:R-:W-:-:S12]  /*0860*/  UIADD3 UR4, UPT, UPT, -UR4, URZ, URZ ;  /* 0x000000ff04047290 */ /* 0x000fd8000fffe1ff */
.L_x_112:
        /* <DEDUP_REMOVED lines=8> */
.L_x_107:
        /* <DEDUP_REMOVED lines=16> */
.L_x_115:
        /* <DEDUP_REMOVED lines=87> */
.L_x_114:
        /* <DEDUP_REMOVED lines=50> */
.L_x_116:
        /* <DEDUP_REMOVED lines=29> */
.L_x_117:
        /* <DEDUP_REMOVED lines=14> */
.L_x_113:
        /* <DEDUP_REMOVED lines=15> */
.L_x_135:
        /* <DEDUP_REMOVED lines=27> */
[----:B------:R-:W-:Y:S05]  /*17d0*/  CALL.REL.NOINC `($__internal_2_$__cuda_sm3x_div_rn_noftz_f32_slowpath) ;  /* 0x0000001800647944 */ /* 0x000fea0003c00000 */
.L_x_120:
[----:B------:R-:W-:Y:S05]  /*17e0*/  BSYNC.RECONVERGENT B2 ;  /* 0x0000000000027941 */ /* 0x000fea0003800200 */
.L_x_119:
        /* <DEDUP_REMOVED lines=24> */
[----:B------:R-:W-:Y:S05]  /*1970*/  CALL.REL.NOINC `($__internal_2_$__cuda_sm3x_div_rn_noftz_f32_slowpath) ;  /* 0x0000001400fc7944 */ /* 0x000fea0003c00000 */
[----:B------:R-:W-:-:S07]  /*1980*/  MOV R7, R9 ;  /* 0x0000000900077202 */ /* 0x000fce0000000f00 */
.L_x_122:
[----:B------:R-:W-:Y:S05]  /*1990*/  BSYNC.RECONVERGENT B2 ;  /* 0x0000000000027941 */ /* 0x000fea0003800200 */
.L_x_121:
        /* <DEDUP_REMOVED lines=26> */
.L_x_124:
[----:B------:R-:W-:Y:S05]  /*1b40*/  BSYNC.RECONVERGENT B2 ;  /* 0x0000000000027941 */ /* 0x000fea0003800200 */
.L_x_123:
        /* <DEDUP_REMOVED lines=26> */
.L_x_126:
[----:B------:R-:W-:Y:S05]  /*1cf0*/  BSYNC.RECONVERGENT B2 ;  /* 0x0000000000027941 */ /* 0x000fea0003800200 */
.L_x_125:
        /* <DEDUP_REMOVED lines=26> */
.L_x_128:
[----:B------:R-:W-:Y:S05]  /*1ea0*/  BSYNC.RECONVERGENT B2 ;  /* 0x0000000000027941 */ /* 0x000fea0003800200 */
.L_x_127:
        /* <DEDUP_REMOVED lines=26> */
.L_x_130:
[----:B------:R-:W-:Y:S05]  /*2050*/  BSYNC.RECONVERGENT B2 ;  /* 0x0000000000027941 */ /* 0x000fea0003800200 */
.L_x_129:
        /* <DEDUP_REMOVED lines=26> */
.L_x_132:
[----:B------:R-:W-:Y:S05]  /*2200*/  BSYNC.RECONVERGENT B2 ;  /* 0x0000000000027941 */ /* 0x000fea0003800200 */
.L_x_131:
        /* <DEDUP_REMOVED lines=26> */
.L_x_134:
[----:B------:R-:W-:Y:S05]  /*23b0*/  BSYNC.RECONVERGENT B2 ;  /* 0x0000000000027941 */ /* 0x000fea0003800200 */
.L_x_133:
[----:B------:R0:W-:Y:S01]  /*23c0*/  STG.E desc[UR8][R12.64+0xc], R7 ;  /* 0x00000c070c007986 */ /* 0x0001e2000c101908 */
[----:B------:R-:W-:Y:S02]  /*23d0*/  IADD3 R14, P0, PT, R14, 0x20, RZ ;  /* 0x000000200e0e7810 */ /* 0x000fe40007f1e0ff */
[----:B------:R-:W-:Y:S02]  /*23e0*/  IADD3 R20, PT, PT, R20, 0x8, RZ ;  /* 0x0000000814147810 */ /* 0x000fe40007ffe0ff */
[----:B------:R-:W-:Y:S01]  /*23f0*/  IADD3.X R15, PT, PT, RZ, R15, RZ, P0, !PT ;  /* 0x0000000fff0f7210 */ /* 0x000fe200007fe4ff */
[----:B------:R-:W-:Y:S08]  /*2400*/  @P2 BRA `(.L_x_135) ;  /* 0xfffffff000842947 */ /* 0x000ff0000383ffff */
.L_x_118:
        /* <DEDUP_REMOVED lines=32> */
.L_x_138:
[----:B------:R-:W-:Y:S05]  /*2610*/  BSYNC.RECONVERGENT B2 ;  /* 0x0000000000027941 */ /* 0x000fea0003800200 */
.L_x_137:
        /* <DEDUP_REMOVED lines=28> */
.L_x_140:
[----:B------:R-:W-:Y:S05]  /*27e0*/  BSYNC.RECONVERGENT B2 ;  /* 0x0000000000027941 */ /* 0x000fea0003800200 */
.L_x_139:
        /* <DEDUP_REMOVED lines=26> */
.L_x_142:
[----:B------:R-:W-:Y:S05]  /*2990*/  BSYNC.RECONVERGENT B2 ;  /* 0x0000000000027941 */ /* 0x000fea0003800200 */
.L_x_141:
        /* <DEDUP_REMOVED lines=26> */
.L_x_144:
[----:B------:R-:W-:Y:S05]  /*2b40*/  BSYNC.RECONVERGENT B2 ;  /* 0x0000000000027941 */ /* 0x000fea0003800200 */
.L_x_143:
[----:B------:R1:W-:Y:S01]  /*2b50*/  STG.E desc[UR8][R14.64+0xc], R7 ;  /* 0x00000c070e007986 */ /* 0x0003e2000c101908 */
[----:B------:R-:W-:-:S07]  /*2b60*/  IADD3 R5, PT, PT, R5, 0x4, RZ ;  /* 0x0000000405057810 */ /* 0x000fce0007ffe0ff */
.L_x_136:
        /* <DEDUP_REMOVED lines=30> */
.L_x_147:
[----:B------:R-:W-:Y:S05]  /*2d50*/  BSYNC.RECONVERGENT B2 ;  /* 0x0000000000027941 */ /* 0x000fea0003800200 */
.L_x_146:
        /* <DEDUP_REMOVED lines=27> */
.L_x_149:
[----:B------:R-:W-:Y:S05]  /*2f10*/  BSYNC.RECONVERGENT B2 ;  /* 0x0000000000027941 */ /* 0x000fea0003800200 */
.L_x_148:
[----:B------:R2:W-:Y:S01]  /*2f20*/  STG.E desc[UR8][R12.64+0x4], R9 ;  /* 0x000004090c007986 */ /* 0x0005e2000c101908 */
[----:B------:R-:W-:-:S07]  /*2f30*/  IADD3 R5, PT, PT, R5, 0x2, RZ ;  /* 0x0000000205057810 */ /* 0x000fce0007ffe0ff */
.L_x_145:
        /* <DEDUP_REMOVED lines=30> */
.L_x_151:
[----:B------:R-:W-:Y:S05]  /*3120*/  BSYNC.RECONVERGENT B2 ;  /* 0x0000000000027941 */ /* 0x000fea0003800200 */
.L_x_150:
[----:B------:R-:W0:Y:S02]  /*3130*/  LDC.64 R2, c[0x0][0x388] ;  /* 0x0000e200ff027b82 */ /* 0x000e240000000a00 */
[----:B0-----:R-:W-:-:S05]  /*3140*/  IMAD.WIDE R4, R4, 0x4, R2 ;  /* 0x0000000404047825 */ /* 0x001fca00078e0202 */
[----:B------:R-:W-:Y:S01]  /*3150*/  STG.E desc[UR8][R4.64], R9 ;  /* 0x0000000904007986 */ /* 0x000fe2000c101908 */
[----:B------:R-:W-:Y:S05]  /*3160*/  EXIT ;  /* 0x000000000000794d */ /* 0x000fea0003800000 */
        .weak           $__internal_2_$__cuda_sm3x_div_rn_noftz_f32_slowpath
        .type           $__internal_2_$__cuda_sm3x_div_rn_noftz_f32_slowpath,@function
        .size           $__internal_2_$__cuda_sm3x_div_rn_noftz_f32_slowpath,(.L_x_166 - $__internal_2_$__cuda_sm3x_div_rn_noftz_f32_slowpath)
$__internal_2_$__cuda_sm3x_div_rn_noftz_f32_slowpath:
        /* <DEDUP_REMOVED lines=35> */
.L_x_153:
        /* <DEDUP_REMOVED lines=51> */
.L_x_160:
[----:B------:R-:W-:-:S04]  /*36d0*/  LOP3.LUT R0, R0, 0x80000000, RZ, 0xc0, !PT ;  /* 0x8000000000007812 */ /* 0x000fc800078ec0ff */
[----:B------:R-:W-:Y:S01]  /*36e0*/  LOP3.LUT R0, R0, 0x7f800000, RZ, 0xfc, !PT ;  /* 0x7f80000000007812 */ /* 0x000fe200078efcff */
[----:B------:R-:W-:Y:S06]  /*36f0*/  BRA `(.L_x_161) ;  /* 0x0000000000047947 */ /* 0x000fec0003800000 */
.L_x_159:
[----:B------:R-:W-:-:S07]  /*3700*/  LEA R0, R9, R0, 0x17 ;  /* 0x0000000009007211 */ /* 0x000fce00078eb8ff */
.L_x_161:
[----:B------:R-:W-:Y:S05]  /*3710*/  BSYNC.RECONVERGENT B1 ;  /* 0x0000000000017941 */ /* 0x000fea0003800200 */
.L_x_158:
[----:B------:R-:W-:Y:S05]  /*3720*/  BRA `(.L_x_162) ;  /* 0x0000000000207947 */ /* 0x000fea0003800000 */
.L_x_157:
[----:B------:R-:W-:-:S04]  /*3730*/  LOP3.LUT R0, R19, 0x80000000, R0, 0x48, !PT ;  /* 0x8000000013007812 */ /* 0x000fc800078e4800 */
[----:B------:R-:W-:Y:S01]  /*3740*/  LOP3.LUT R0, R0, 0x7f800000, RZ, 0xfc, !PT ;  /* 0x7f80000000007812 */ /* 0x000fe200078efcff */
[----:B------:R-:W-:Y:S06]  /*3750*/  BRA `(.L_x_162) ;  /* 0x0000000000147947 */ /* 0x000fec0003800000 */
.L_x_156:
[----:B------:R-:W-:Y:S01]  /*3760*/  LOP3.LUT R0, R19, 0x80000000, R0, 0x48, !PT ;  /* 0x8000000013007812 */ /* 0x000fe200078e4800 */
[----:B------:R-:W-:Y:S06]  /*3770*/  BRA `(.L_x_162) ;  /* 0x00000000000c7947 */ /* 0x000fec0003800000 */
.L_x_155:
[----:B------:R-:W0:Y:S01]  /*3780*/  MUFU.RSQ R0, -QNAN ;  /* 0xffc0000000007908 */ /* 0x000e220000001400 */
[----:B------:R-:W-:Y:S05]  /*3790*/  BRA `(.L_x_162) ;  /* 0x0000000000047947 */ /* 0x000fea0003800000 */
.L_x_154:
[----:B------:R-:W-:-:S07]  /*37a0*/  FADD.FTZ R0, R0, R3 ;  /* 0x0000000300007221 */ /* 0x000fce0000010000 */
.L_x_162:
[----:B------:R-:W-:Y:S05]  /*37b0*/  BSYNC.RECONVERGENT B0 ;  /* 0x0000000000007941 */ /* 0x000fea0003800200 */
.L_x_152:
[----:B------:R-:W-:Y:S01]  /*37c0*/  HFMA2 R7, -RZ, RZ, 0, 0 ;  /* 0x00000000ff077431 */ /* 0x000fe200000001ff */
[----:B0-----:R-:W-:-:S03]  /*37d0*/  MOV R9, R0 ;  /* 0x0000000000097202 */ /* 0x001fc60000000f00 */
[----:B------:R-:W-:Y:S05]  /*37e0*/  RET.REL.NODEC R6 `(_Z12naiveSoftmaxPfS_ii) ;  /* 0xffffffc806047950 */ /* 0x000fea0003c3ffff */
.L_x_163:
        /* <DEDUP_REMOVED lines=9> */
.L_x_166:


//--------------------- .nv.shared._Z19studentTiledSoftmaxPfS_ii --------------------------
	.section	.nv.shared._Z19studentTiledSoftmaxPfS_ii,"aw",@nobits
	.sectionflags	@""
	.align	16
	.zero		1024


//--------------------- .nv.shared.reserved.0     --------------------------
	.section	.nv.shared.reserved.0,"aw",@nobits
	.weak		__nv_reservedSMEM_offset_0_alias
	.size		__nv_reservedSMEM_offset_0_alias, 0, 64
	.other		__nv_reservedSMEM_offset_0_alias,@"STO_CUDA_RESERVED_SHARED STV_DEFAULT"
__nv_reservedSMEM_offset_0_alias:
	.zero		0
	.zero		64


//--------------------- .nv.shared._Z19studentBlockSoftmaxPfS_ii --------------------------
	.section	.nv.shared._Z19studentBlockSoftmaxPfS_ii,"aw",@nobits
	.sectionflags	@""
	.align	16
	.zero		1024


//--------------------- .nv.shared._Z13onlineSoftmaxPfS_ii --------------------------
	.section	.nv.shared._Z13onlineSoftmaxPfS_ii,"aw",@nobits
	.sectionflags	@""
	.align	16
	.zero		1024


//--------------------- .nv.shared._Z12naiveSoftmaxPfS_ii --------------------------
	.section	.nv.shared._Z12naiveSoftmaxPfS_ii,"aw",@nobits
	.sectionflags	@""
	.align	16
	.zero		1024


//--------------------- .nv.constant0._Z19studentTiledSoftmaxPfS_ii --------------------------
	.section	.nv.constant0._Z19studentTiledSoftmaxPfS_ii,"a",@progbits
	.sectionflags	@""
	.align	4
.nv.constant0._Z19studentTiledSoftmaxPfS_ii:
	.zero		920


//--------------------- .nv.constant0._Z19studentBlockSoftmaxPfS_ii --------------------------
	.section	.nv.constant0._Z19studentBlockSoftmaxPfS_ii,"a",@progbits
	.sectionflags	@""
	.align	4
.nv.constant0._Z19studentBlockSoftmaxPfS_ii:
	.zero		920


//--------------------- .nv.constant0._Z13onlineSoftmaxPfS_ii --------------------------
	.section	.nv.constant0._Z13onlineSoftmaxPfS_ii,"a",@progbits
	.sectionflags	@""
	.align	4
.nv.constant0._Z13onlineSoftmaxPfS_ii:
	.zero		920


//--------------------- .nv.constant0._Z12naiveSoftmaxPfS_ii --------------------------
	.section	.nv.constant0._Z12naiveSoftmaxPfS_ii,"a",@progbits
	.sectionflags	@""
	.align	4
.nv.constant0._Z12naiveSoftmaxPfS_ii:
	.zero		920


//--------------------- SYMBOLS --------------------------

	.type		.nv.reservedSmem.offset0,@object
	.size		.nv.reservedSmem.offset0,0x4
	.type		.nv.reservedSmem.cap,@object
	.size		.nv.reservedSmem.cap,0x4
